// auto-generated by cutlass_sweep.gemm — config: {"arch": "sm_100", "cluster_m": 1, "cluster_n": 1, "dtype": "bf16", "stages": 3, "tile_k": 64, "tile_m": 64, "tile_n": 256}
#include "cutlass/cutlass.h"
#include "cutlass/gemm/collective/collective_builder.hpp"
#include "cutlass/gemm/device/gemm_universal_adapter.h"
#include "cutlass/gemm/kernel/gemm_universal.hpp"
#include "cutlass/epilogue/collective/collective_builder.hpp"

using ElemA = cutlass::bfloat16_t;
using ElemB = cutlass::bfloat16_t;
using ElemCD = cutlass::bfloat16_t;
using Acc  = float;
using TileShape    = cute::Shape<cute::_64, cute::_256, cute::_64>;
using ClusterShape = cute::Shape<cute::_1, cute::_1, cute::_1>;

using CollectiveEpilogue = typename cutlass::epilogue::collective::CollectiveBuilder<
    cutlass::arch::Sm100, cutlass::arch::OpClassTensorOp,
    TileShape, ClusterShape,
    cutlass::epilogue::collective::EpilogueTileAuto,
    Acc, Acc,
    ElemCD, cutlass::layout::RowMajor, 128 / cutlass::sizeof_bits<ElemCD>::value,
    ElemCD, cutlass::layout::RowMajor, 128 / cutlass::sizeof_bits<ElemCD>::value,
    cutlass::epilogue::collective::EpilogueScheduleAuto
  >::CollectiveOp;

using CollectiveMainloop = typename cutlass::gemm::collective::CollectiveBuilder<
    cutlass::arch::Sm100, cutlass::arch::OpClassTensorOp,
    ElemA, cutlass::layout::RowMajor, 128 / cutlass::sizeof_bits<ElemA>::value,
    ElemB, cutlass::layout::ColumnMajor, 128 / cutlass::sizeof_bits<ElemB>::value,
    Acc,
    TileShape, ClusterShape,
    cutlass::gemm::collective::StageCount<3>,
    cutlass::gemm::collective::KernelScheduleAuto
  >::CollectiveOp;

using GemmKernel = cutlass::gemm::kernel::GemmUniversal<
    cute::Shape<int,int,int,int>,
    CollectiveMainloop,
    CollectiveEpilogue
>;
using Gemm = cutlass::gemm::device::GemmUniversalAdapter<GemmKernel>;

// Force the device kernel symbol into the cubin without needing a host main.
auto* _anchor = &cutlass::device_kernel<GemmKernel>;


// ===== COMPILED SASS (sm_100a) =====

	.target	sm_100a

	.elftype	@"ET_EXEC"


//--------------------- .note.nv.tkinfo           --------------------------
	.section	.note.nv.tkinfo,"",@"SHT_NOTE"
	.sectionflags	@"SHF_NOTE_NV_TKINFO"
	.tkinfo
        /*0018*/ 	.word	0x00000002
        /*0030*/ 	.string	""
        /*0030*/ 	.string	"ptxas"
        /*0030*/ 	.string	"Cuda compilation tools, release 13.0, V13.0.88"
        /*0030*/ 	.string	"Build cuda_13.0.r13.0/compiler.36424714_0"
        /*0030*/ 	.string	"-arch sm_100a -m 64 "



//--------------------- .note.nv.cuinfo           --------------------------
	.section	.note.nv.cuinfo,"",@"SHT_NOTE"
	.sectionflags	@"SHF_NOTE_NV_CUINFO"
        /*0018*/ 	.short	0x0002
        /*001a*/ 	.short	0x0064
        /*001c*/ 	.short	0x0082
	.zero		2


//--------------------- .nv.info                  --------------------------
	.section	.nv.info,"",@"SHT_CUDA_INFO"
	.align	4


	//----- nvinfo : EIATTR_REGCOUNT
	.align		4
        /*0000*/ 	.byte	0x04, 0x2f
        /*0002*/ 	.short	(.L_19 - .L_18)
	.align		4
.L_18:
        /*0004*/ 	.word	index@(_ZN7cutlass13device_kernelINS_4gemm6kernel13GemmUniversalIN4cute5tupleIJiiiiEEENS1_10collective13CollectiveMmaINS1_35MainloopSm100TmaUmmaWarpSpecializedILi3ELi2ELi4ENS5_IJNS4_1CILi1EEESB_SB_EEEEENS5_IJNSA_ILi64EEENSA_ILi256EEESE_EEENS_10bfloat16_tENS5_IJlSB_lEEESH_SI_NS4_8TiledMMAINS4_8MMA_AtomIJNS4_20SM100_MMA_F16BF16_SSISH_SH_fLi64ELi256ELNS4_4UMMA5MajorE0ELSN_0ELNSM_7ScaleInE0ELSO_0EEEEEENS4_6LayoutISC_NS5_IJNSA_ILi0EEESS_SS_EEEEENS5_IJNS4_10UnderscoreESV_SV_EEEEENS4_13SM90_TMA_LOADENS4_14ComposedLayoutINS4_7SwizzleILi3ELi4ELi3EEENS4_18smem_ptr_flag_bitsILi16EEENSR_INS5_IJNSA_ILi8EEESE_EEENS5_IJSE_SB_EEEEEEEvNS4_8identityESY_S18_vS19_EENS_8epilogue10collective18CollectiveEpilogueINS1B_23Sm100TmaWarpSpecializedILi4ELi2ELi32ELb1ELb0EEEJSG_NS5_IJNSR_ISE_SB_EES1G_EEESH_SI_SH_SI_NS1B_6fusion15FusionCallbacksIS1F_NS1I_17LinearCombinationISH_fSH_fLNS_15FloatRoundStyleE2EEESG_S1H_JEEENS4_5SM1004TMEM4LOAD26SM100_TMEM_LOAD_16dp256b8xESY_S18_NS4_17SM75_U32x4_LDSM_NENS4_14SM90_TMA_STOREES18_NS4_17SM90_U32x4_STSM_NENS4_39AutoVectorizingCopyWithAssumedAlignmentILi128EEEEEEvvEEEEvNT_6ParamsE)
        /*0008*/ 	.word	0x00000070


	//----- nvinfo : EIATTR_FRAME_SIZE
	.align		4
.L_19:
        /*000c*/ 	.byte	0x04, 0x11
        /*000e*/ 	.short	(.L_21 - .L_20)
	.align		4
.L_20:
        /*0010*/ 	.word	index@($__internal_2_$__cuda_sm10x_tcgen05_guardrail_trap_unallocated_columns_being_dealloced)
        /*0014*/ 	.word	0x00000000


	//----- nvinfo : EIATTR_FRAME_SIZE
	.align		4
.L_21:
        /*0018*/ 	.byte	0x04, 0x11
        /*001a*/ 	.short	(.L_23 - .L_22)
	.align		4
.L_22:
        /*001c*/ 	.word	index@($__internal_1_$__cuda_sm10x_tcgen05_guardrail_trap_phase_invalid_during_alloc)
        /*0020*/ 	.word	0x00000000


	//----- nvinfo : EIATTR_FRAME_SIZE
	.align		4
.L_23:
        /*0024*/ 	.byte	0x04, 0x11
        /*0026*/ 	.short	(.L_25 - .L_24)
	.align		4
.L_24:
        /*0028*/ 	.word	index@($__internal_0_$__cuda_sm10x_tcgen05_guardrail_trap_col_being_dealloced_not_returned_by_alloc)
        /*002c*/ 	.word	0x00000000


	//----- nvinfo : EIATTR_FRAME_SIZE
	.align		4
.L_25:
        /*0030*/ 	.byte	0x04, 0x11
        /*0032*/ 	.short	(.L_27 - .L_26)
	.align		4
.L_26:
        /*0034*/ 	.word	index@(_ZN7cutlass13device_kernelINS_4gemm6kernel13GemmUniversalIN4cute5tupleIJiiiiEEENS1_10collective13CollectiveMmaINS1_35MainloopSm100TmaUmmaWarpSpecializedILi3ELi2ELi4ENS5_IJNS4_1CILi1EEESB_SB_EEEEENS5_IJNSA_ILi64EEENSA_ILi256EEESE_EEENS_10bfloat16_tENS5_IJlSB_lEEESH_SI_NS4_8TiledMMAINS4_8MMA_AtomIJNS4_20SM100_MMA_F16BF16_SSISH_SH_fLi64ELi256ELNS4_4UMMA5MajorE0ELSN_0ELNSM_7ScaleInE0ELSO_0EEEEEENS4_6LayoutISC_NS5_IJNSA_ILi0EEESS_SS_EEEEENS5_IJNS4_10UnderscoreESV_SV_EEEEENS4_13SM90_TMA_LOADENS4_14ComposedLayoutINS4_7SwizzleILi3ELi4ELi3EEENS4_18smem_ptr_flag_bitsILi16EEENSR_INS5_IJNSA_ILi8EEESE_EEENS5_IJSE_SB_EEEEEEEvNS4_8identityESY_S18_vS19_EENS_8epilogue10collective18CollectiveEpilogueINS1B_23Sm100TmaWarpSpecializedILi4ELi2ELi32ELb1ELb0EEEJSG_NS5_IJNSR_ISE_SB_EES1G_EEESH_SI_SH_SI_NS1B_6fusion15FusionCallbacksIS1F_NS1I_17LinearCombinationISH_fSH_fLNS_15FloatRoundStyleE2EEESG_S1H_JEEENS4_5SM1004TMEM4LOAD26SM100_TMEM_LOAD_16dp256b8xESY_S18_NS4_17SM75_U32x4_LDSM_NENS4_14SM90_TMA_STOREES18_NS4_17SM90_U32x4_STSM_NENS4_39AutoVectorizingCopyWithAssumedAlignmentILi128EEEEEEvvEEEEvNT_6ParamsE)
        /*0038*/ 	.word	0x00000000


	//----- nvinfo : EIATTR_MIN_STACK_SIZE
	.align		4
.L_27:
        /*003c*/ 	.byte	0x04, 0x12
        /*003e*/ 	.short	(.L_29 - .L_28)
	.align		4
.L_28:
        /*0040*/ 	.word	index@(_ZN7cutlass13device_kernelINS_4gemm6kernel13GemmUniversalIN4cute5tupleIJiiiiEEENS1_10collective13CollectiveMmaINS1_35MainloopSm100TmaUmmaWarpSpecializedILi3ELi2ELi4ENS5_IJNS4_1CILi1EEESB_SB_EEEEENS5_IJNSA_ILi64EEENSA_ILi256EEESE_EEENS_10bfloat16_tENS5_IJlSB_lEEESH_SI_NS4_8TiledMMAINS4_8MMA_AtomIJNS4_20SM100_MMA_F16BF16_SSISH_SH_fLi64ELi256ELNS4_4UMMA5MajorE0ELSN_0ELNSM_7ScaleInE0ELSO_0EEEEEENS4_6LayoutISC_NS5_IJNSA_ILi0EEESS_SS_EEEEENS5_IJNS4_10UnderscoreESV_SV_EEEEENS4_13SM90_TMA_LOADENS4_14ComposedLayoutINS4_7SwizzleILi3ELi4ELi3EEENS4_18smem_ptr_flag_bitsILi16EEENSR_INS5_IJNSA_ILi8EEESE_EEENS5_IJSE_SB_EEEEEEEvNS4_8identityESY_S18_vS19_EENS_8epilogue10collective18CollectiveEpilogueINS1B_23Sm100TmaWarpSpecializedILi4ELi2ELi32ELb1ELb0EEEJSG_NS5_IJNSR_ISE_SB_EES1G_EEESH_SI_SH_SI_NS1B_6fusion15FusionCallbacksIS1F_NS1I_17LinearCombinationISH_fSH_fLNS_15FloatRoundStyleE2EEESG_S1H_JEEENS4_5SM1004TMEM4LOAD26SM100_TMEM_LOAD_16dp256b8xESY_S18_NS4_17SM75_U32x4_LDSM_NENS4_14SM90_TMA_STOREES18_NS4_17SM90_U32x4_STSM_NENS4_39AutoVectorizingCopyWithAssumedAlignmentILi128EEEEEEvvEEEEvNT_6ParamsE)
        /*0044*/ 	.word	0x00000000
.L_29:


//--------------------- .nv.compat                --------------------------
	.section	.nv.compat,"",@"SHT_CUDA_COMPAT_INFO"
	.align	4
        /*0000*/ 	.byte	0x02, 0x09, 0x01, 0x00, 0x02, 0x02, 0x02, 0x00, 0x02, 0x05, 0x05, 0x00, 0x03, 0x07, 0x01, 0x01
        /*0010*/ 	.byte	0x02, 0x03, 0x01, 0x00, 0x02, 0x06, 0x01, 0x00, 0x04, 0x0b, 0x08, 0x00, 0x09, 0x00, 0x00, 0x00
        /*0020*/ 	.byte	0x00, 0x00, 0x00, 0x00


//--------------------- .nv.info._ZN7cutlass13device_kernelINS_4gemm6kernel13GemmUniversalIN4cute5tupleIJiiiiEEENS1_10collective13CollectiveMmaINS1_35MainloopSm100TmaUmmaWarpSpecializedILi3ELi2ELi4ENS5_IJNS4_1CILi1EEESB_SB_EEEEENS5_IJNSA_ILi64EEENSA_ILi256EEESE_EEENS_10bfloat16_tENS5_IJlSB_lEEESH_SI_NS4_8TiledMMAINS4_8MMA_AtomIJNS4_20SM100_MMA_F16BF16_SSISH_SH_fLi64ELi256ELNS4_4UMMA5MajorE0ELSN_0ELNSM_7ScaleInE0ELSO_0EEEEEENS4_6LayoutISC_NS5_IJNSA_ILi0EEESS_SS_EEEEENS5_IJNS4_10UnderscoreESV_SV_EEEEENS4_13SM90_TMA_LOADENS4_14ComposedLayoutINS4_7SwizzleILi3ELi4ELi3EEENS4_18smem_ptr_flag_bitsILi16EEENSR_INS5_IJNSA_ILi8EEESE_EEENS5_IJSE_SB_EEEEEEEvNS4_8identityESY_S18_vS19_EENS_8epilogue10collective18CollectiveEpilogueINS1B_23Sm100TmaWarpSpecializedILi4ELi2ELi32ELb1ELb0EEEJSG_NS5_IJNSR_ISE_SB_EES1G_EEESH_SI_SH_SI_NS1B_6fusion15FusionCallbacksIS1F_NS1I_17LinearCombinationISH_fSH_fLNS_15FloatRoundStyleE2EEESG_S1H_JEEENS4_5SM1004TMEM4LOAD26SM100_TMEM_LOAD_16dp256b8xESY_S18_NS4_17SM75_U32x4_LDSM_NENS4_14SM90_TMA_STOREES18_NS4_17SM90_U32x4_STSM_NENS4_39AutoVectorizingCopyWithAssumedAlignmentILi128EEEEEEvvEEEEvNT_6ParamsE --------------------------
	.section	.nv.info._ZN7cutlass13device_kernelINS_4gemm6kernel13GemmUniversalIN4cute5tupleIJiiiiEEENS1_10collective13CollectiveMmaINS1_35MainloopSm100TmaUmmaWarpSpecializedILi3ELi2ELi4ENS5_IJNS4_1CILi1EEESB_SB_EEEEENS5_IJNSA_ILi64EEENSA_ILi256EEESE_EEENS_10bfloat16_tENS5_IJlSB_lEEESH_SI_NS4_8TiledMMAINS4_8MMA_AtomIJNS4_20SM100_MMA_F16BF16_SSISH_SH_fLi64ELi256ELNS4_4UMMA5MajorE0ELSN_0ELNSM_7ScaleInE0ELSO_0EEEEEENS4_6LayoutISC_NS5_IJNSA_ILi0EEESS_SS_EEEEENS5_IJNS4_10UnderscoreESV_SV_EEEEENS4_13SM90_TMA_LOADENS4_14ComposedLayoutINS4_7SwizzleILi3ELi4ELi3EEENS4_18smem_ptr_flag_bitsILi16EEENSR_INS5_IJNSA_ILi8EEESE_EEENS5_IJSE_SB_EEEEEEEvNS4_8identityESY_S18_vS19_EENS_8epilogue10collective18CollectiveEpilogueINS1B_23Sm100TmaWarpSpecializedILi4ELi2ELi32ELb1ELb0EEEJSG_NS5_IJNSR_ISE_SB_EES1G_EEESH_SI_SH_SI_NS1B_6fusion15FusionCallbacksIS1F_NS1I_17LinearCombinationISH_fSH_fLNS_15FloatRoundStyleE2EEESG_S1H_JEEENS4_5SM1004TMEM4LOAD26SM100_TMEM_LOAD_16dp256b8xESY_S18_NS4_17SM75_U32x4_LDSM_NENS4_14SM90_TMA_STOREES18_NS4_17SM90_U32x4_STSM_NENS4_39AutoVectorizingCopyWithAssumedAlignmentILi128EEEEEEvvEEEEvNT_6ParamsE,"",@"SHT_CUDA_INFO"
	.sectionflags	@""
	.align	4


	//----- nvinfo : EIATTR_CUDA_API_VERSION
	.align		4
        /*0000*/ 	.byte	0x04, 0x37
        /*0002*/ 	.short	(.L_31 - .L_30)
.L_30:
        /*0004*/ 	.word	0x00000082


	//----- nvinfo : EIATTR_KPARAM_INFO
	.align		4
.L_31:
        /*0008*/ 	.byte	0x04, 0x17
        /*000a*/ 	.short	(.L_33 - .L_32)
.L_32:
        /*000c*/ 	.word	0x00000000
        /*0010*/ 	.short	0x0000
        /*0012*/ 	.short	0x0000
        /*0014*/ 	.byte	0x00, 0xf0, 0x01, 0x20


	//----- nvinfo : EIATTR_AT_ENTRY_FRAGMENTS
	.align		4
.L_33:
        /*0018*/ 	.byte	0x04, 0x4f
        /*001a*/ 	.short	(.L_35 - .L_34)


	//   ....[0]....
.L_34:
        /*001c*/ 	.word	0x00000006


	//----- nvinfo : EIATTR_RESERVED_SMEM_USED
	.align		4
.L_35:
        /*0020*/ 	.byte	0x01, 0x41
	.zero		2


	//----- nvinfo : EIATTR_SPARSE_MMA_MASK
	.align		4
        /*0024*/ 	.byte	0x03, 0x50
        /*0026*/ 	.short	0x0000


	//----- nvinfo : EIATTR_TCGEN05_1CTA_USED
	.align		4
        /*0028*/ 	.byte	0x01, 0x51
	.zero		2


	//----- nvinfo : EIATTR_MAXREG_COUNT
	.align		4
        /*002c*/ 	.byte	0x03, 0x1b
        /*002e*/ 	.short	0x00ff


	//----- nvinfo : EIATTR_NUM_BARRIERS
	.align		4
        /*0030*/ 	.byte	0x02, 0x4c
        /*0032*/ 	.byte	0x07
	.zero		1


	//----- nvinfo : EIATTR_EXTERNS
	.align		4
        /*0034*/ 	.byte	0x04, 0x0f
        /*0036*/ 	.short	(.L_37 - .L_36)


	//   ....[0]....
	.align		4
.L_36:
        /*0038*/ 	.word	index@(__assertfail)


	//----- nvinfo : EIATTR_MERCURY_ISA_VERSION
	.align		4
.L_37:
        /*003c*/ 	.byte	0x03, 0x5f
        /*003e*/ 	.short	0x0101


	//----- nvinfo : EIATTR_INT_WARP_WIDE_INSTR_OFFSETS
	.align		4
        /*0040*/ 	.byte	0x04, 0x31
        /*0042*/ 	.short	(.L_39 - .L_38)


	//   ....[0]....
.L_38:
        /*0044*/ 	.word	0x00001dc0


	//   ....[1]....
        /*0048*/ 	.word	0x000037d0


	//   ....[2]....
        /*004c*/ 	.word	0x00003800


	//   ....[3]....
        /*0050*/ 	.word	0x00003850


	//   ....[4]....
        /*0054*/ 	.word	0x00004170


	//   ....[5]....
        /*0058*/ 	.word	0x000041d0


	//   ....[6]....
        /*005c*/ 	.word	0x000042b0


	//   ....[7]....
        /*0060*/ 	.word	0x00004320


	//   ....[8]....
        /*0064*/ 	.word	0x00004430


	//   ....[9]....
        /*0068*/ 	.word	0x000044c0


	//   ....[10]....
        /*006c*/ 	.word	0x00004690


	//   ....[11]....
        /*0070*/ 	.word	0x000047f0


	//----- nvinfo : EIATTR_COOP_GROUP_MASK_REGIDS
	.align		4
.L_39:
        /*0074*/ 	.byte	0x04, 0x29
        /*0076*/ 	.short	(.L_41 - .L_40)


	//   ....[0]....
.L_40:
        /*0078*/ 	.word	0xffffffff


	//   ....[1]....
        /*007c*/ 	.word	0xffffffff


	//   ....[2]....
        /*0080*/ 	.word	0xffffffff


	//   ....[3]....
        /*0084*/ 	.word	0xffffffff


	//   ....[4]....
        /*0088*/ 	.word	0xffffffff


	//   ....[5]....
        /*008c*/ 	.word	0xffffffff


	//   ....[6]....
        /*0090*/ 	.word	0xffffffff


	//   ....[7]....
        /*0094*/ 	.word	0xffffffff


	//   ....[8]....
        /*0098*/ 	.word	0xffffffff


	//   ....[9]....
        /*009c*/ 	.word	0xffffffff


	//   ....[10]....
        /*00a0*/ 	.word	0xffffffff


	//   ....[11]....
        /*00a4*/ 	.word	0xffffffff


	//   ....[12]....
        /*00a8*/ 	.word	0xffffffff


	//----- nvinfo : EIATTR_COOP_GROUP_INSTR_OFFSETS
	.align		4
.L_41:
        /*00ac*/ 	.byte	0x04, 0x28
        /*00ae*/ 	.short	(.L_43 - .L_42)


	//   ....[0]....
.L_42:
        /*00b0*/ 	.word	0x00000090


	//   ....[1]....
        /*00b4*/ 	.word	0x000004d0


	//   ....[2]....
        /*00b8*/ 	.word	0x00000620


	//   ....[3]....
        /*00bc*/ 	.word	0x000007c0


	//   ....[4]....
        /*00c0*/ 	.word	0x000008c0


	//   ....[5]....
        /*00c4*/ 	.word	0x00000a30


	//   ....[6]....
        /*00c8*/ 	.word	0x00000bd0


	//   ....[7]....
        /*00cc*/ 	.word	0x00001ca0


	//   ....[8]....
        /*00d0*/ 	.word	0x000029f0


	//   ....[9]....
        /*00d4*/ 	.word	0x00002c00


	//   ....[10]....
        /*00d8*/ 	.word	0x00002c30


	//   ....[11]....
        /*00dc*/ 	.word	0x000036c0


	//   ....[12]....
        /*00e0*/ 	.word	0x000038f0


	//----- nvinfo : EIATTR_VRC_CTA_INIT_COUNT
	.align		4
.L_43:
        /*00e4*/ 	.byte	0x02, 0x4a
        /*00e6*/ 	.byte	0x80
	.zero		1


	//----- nvinfo : EIATTR_SYSCALL_OFFSETS
	.align		4
        /*00e8*/ 	.byte	0x04, 0x46
        /*00ea*/ 	.short	(.L_45 - .L_44)


	//   ....[0]....
.L_44:
        /*00ec*/ 	.word	0x000052a0


	//   ....[1]....
        /*00f0*/ 	.word	0x00005390


	//   ....[2]....
        /*00f4*/ 	.word	0x00005bc0


	//   ....[3]....
        /*00f8*/ 	.word	0x00006880


	//   ....[4]....
        /*00fc*/ 	.word	0x000074e0


	//   ....[5]....
        /*0100*/ 	.word	0x00008140


	//----- nvinfo : EIATTR_MBARRIER_INSTR_OFFSETS
	.align		4
.L_45:
        /*0104*/ 	.byte	0x04, 0x39
        /*0106*/ 	.short	(.L_47 - .L_46)


	//   ....[0]....
.L_46:
        /*0108*/ 	.word	0x000005b0
        /*010c*/ 	.word	0x000000ff
        /*0110*/ 	.word	0x00000000
        /*0114*/ 	.short	0x0100
        /*0116*/ 	.byte	0x05
	.zero		1


	//   ....[1]....
        /*0118*/ 	.word	0x000005c0
        /*011c*/ 	.word	0x000000ff
        /*0120*/ 	.word	0x00000018
        /*0124*/ 	.short	0x0100
        /*0126*/ 	.byte	0x05
	.zero		1


	//   ....[2]....
        /*0128*/ 	.word	0x000005d0
        /*012c*/ 	.word	0x000000ff
        /*0130*/ 	.word	0x00000008
        /*0134*/ 	.short	0x0100
        /*0136*/ 	.byte	0x05
	.zero		1


	//   ....[3]....
        /*0138*/ 	.word	0x000005e0
        /*013c*/ 	.word	0x000000ff
        /*0140*/ 	.word	0x00000020
        /*0144*/ 	.short	0x0100
        /*0146*/ 	.byte	0x05
	.zero		1


	//   ....[4]....
        /*0148*/ 	.word	0x000005f0
        /*014c*/ 	.word	0x000000ff
        /*0150*/ 	.word	0x00000010
        /*0154*/ 	.short	0x0100
        /*0156*/ 	.byte	0x05
	.zero		1


	//   ....[5]....
        /*0158*/ 	.word	0x00000600
        /*015c*/ 	.word	0x000000ff
        /*0160*/ 	.word	0x00000028
        /*0164*/ 	.short	0x0100
        /*0166*/ 	.byte	0x05
	.zero		1


	//   ....[6]....
        /*0168*/ 	.word	0x00000730
        /*016c*/ 	.word	0x000000ff
        /*0170*/ 	.word	0x00000030
        /*0174*/ 	.short	0x0100
        /*0176*/ 	.byte	0x07
	.zero		1


	//   ....[7]....
        /*0178*/ 	.word	0x00000740
        /*017c*/ 	.word	0x000000ff
        /*0180*/ 	.word	0x00000050
        /*0184*/ 	.short	0x0100
        /*0186*/ 	.byte	0x07
	.zero		1


	//   ....[8]....
        /*0188*/ 	.word	0x00000750
        /*018c*/ 	.word	0x000000ff
        /*0190*/ 	.word	0x00000038
        /*0194*/ 	.short	0x0100
        /*0196*/ 	.byte	0x07
	.zero		1


	//   ....[9]....
        /*0198*/ 	.word	0x00000760
        /*019c*/ 	.word	0x000000ff
        /*01a0*/ 	.word	0x00000058
        /*01a4*/ 	.short	0x0100
        /*01a6*/ 	.byte	0x07
	.zero		1


	//   ....[10]....
        /*01a8*/ 	.word	0x00000770
        /*01ac*/ 	.word	0x000000ff
        /*01b0*/ 	.word	0x00000040
        /*01b4*/ 	.short	0x0100
        /*01b6*/ 	.byte	0x07
	.zero		1


	//   ....[11]....
        /*01b8*/ 	.word	0x00000780
        /*01bc*/ 	.word	0x000000ff
        /*01c0*/ 	.word	0x00000060
        /*01c4*/ 	.short	0x0100
        /*01c6*/ 	.byte	0x07
	.zero		1


	//   ....[12]....
        /*01c8*/ 	.word	0x00000790
        /*01cc*/ 	.word	0x000000ff
        /*01d0*/ 	.word	0x00000048
        /*01d4*/ 	.short	0x0100
        /*01d6*/ 	.byte	0x07
	.zero		1


	//   ....[13]....
        /*01d8*/ 	.word	0x000007a0
        /*01dc*/ 	.word	0x000000ff
        /*01e0*/ 	.word	0x00000068
        /*01e4*/ 	.short	0x0100
        /*01e6*/ 	.byte	0x07
	.zero		1


	//   ....[14]....
        /*01e8*/ 	.word	0x00000890
        /*01ec*/ 	.word	0x000000ff
        /*01f0*/ 	.word	0x00000070
        /*01f4*/ 	.short	0x0100
        /*01f6*/ 	.byte	0x05
	.zero		1


	//   ....[15]....
        /*01f8*/ 	.word	0x000008a0
        /*01fc*/ 	.word	0x000000ff
        /*0200*/ 	.word	0x00000078
        /*0204*/ 	.short	0x0100
        /*0206*/ 	.byte	0x05
	.zero		1


	//   ....[16]....
        /*0208*/ 	.word	0x000009e0
        /*020c*/ 	.word	0x000000ff
        /*0210*/ 	.word	0x00000080
        /*0214*/ 	.short	0x0100
        /*0216*/ 	.byte	0x05
	.zero		1


	//   ....[17]....
        /*0218*/ 	.word	0x000009f0
        /*021c*/ 	.word	0x000000ff
        /*0220*/ 	.word	0x00000090
        /*0224*/ 	.short	0x0100
        /*0226*/ 	.byte	0x05
	.zero		1


	//   ....[18]....
        /*0228*/ 	.word	0x00000a00
        /*022c*/ 	.word	0x000000ff
        /*0230*/ 	.word	0x00000088
        /*0234*/ 	.short	0x0100
        /*0236*/ 	.byte	0x05
	.zero		1


	//   ....[19]....
        /*0238*/ 	.word	0x00000a10
        /*023c*/ 	.word	0x000000ff
        /*0240*/ 	.word	0x00000098
        /*0244*/ 	.short	0x0100
        /*0246*/ 	.byte	0x05
	.zero		1


	//   ....[20]....
        /*0248*/ 	.word	0x00000b40
        /*024c*/ 	.word	0x000000ff
        /*0250*/ 	.word	0x000000a0
        /*0254*/ 	.short	0x0100
        /*0256*/ 	.byte	0x07
	.zero		1


	//   ....[21]....
        /*0258*/ 	.word	0x00000b50
        /*025c*/ 	.word	0x000000ff
        /*0260*/ 	.word	0x000000c0
        /*0264*/ 	.short	0x0100
        /*0266*/ 	.byte	0x07
	.zero		1


	//   ....[22]....
        /*0268*/ 	.word	0x00000b60
        /*026c*/ 	.word	0x000000ff
        /*0270*/ 	.word	0x000000a8
        /*0274*/ 	.short	0x0100
        /*0276*/ 	.byte	0x07
	.zero		1


	//   ....[23]....
        /*0278*/ 	.word	0x00000b70
        /*027c*/ 	.word	0x000000ff
        /*0280*/ 	.word	0x000000c8
        /*0284*/ 	.short	0x0100
        /*0286*/ 	.byte	0x07
	.zero		1


	//   ....[24]....
        /*0288*/ 	.word	0x00000b80
        /*028c*/ 	.word	0x000000ff
        /*0290*/ 	.word	0x000000b0
        /*0294*/ 	.short	0x0100
        /*0296*/ 	.byte	0x07
	.zero		1


	//   ....[25]....
        /*0298*/ 	.word	0x00000b90
        /*029c*/ 	.word	0x000000ff
        /*02a0*/ 	.word	0x000000d0
        /*02a4*/ 	.short	0x0100
        /*02a6*/ 	.byte	0x07
	.zero		1


	//   ....[26]....
        /*02a8*/ 	.word	0x00000ba0
        /*02ac*/ 	.word	0x000000ff
        /*02b0*/ 	.word	0x000000b8
        /*02b4*/ 	.short	0x0100
        /*02b6*/ 	.byte	0x07
	.zero		1


	//   ....[27]....
        /*02b8*/ 	.word	0x00000bb0
        /*02bc*/ 	.word	0x000000ff
        /*02c0*/ 	.word	0x000000d8
        /*02c4*/ 	.short	0x0100
        /*02c6*/ 	.byte	0x07
	.zero		1


	//   ....[28]....
        /*02c8*/ 	.word	0x00000ca0
        /*02cc*/ 	.word	0x000000ff
        /*02d0*/ 	.word	0x000000e0
        /*02d4*/ 	.short	0x0100
        /*02d6*/ 	.byte	0x05
	.zero		1


	//   ....[29]....
        /*02d8*/ 	.word	0x00000cb0
        /*02dc*/ 	.word	0x000000ff
        /*02e0*/ 	.word	0x000000f0
        /*02e4*/ 	.short	0x0100
        /*02e6*/ 	.byte	0x05
	.zero		1


	//   ....[30]....
        /*02e8*/ 	.word	0x00000cc0
        /*02ec*/ 	.word	0x000000ff
        /*02f0*/ 	.word	0x000000e8
        /*02f4*/ 	.short	0x0100
        /*02f6*/ 	.byte	0x05
	.zero		1


	//   ....[31]....
        /*02f8*/ 	.word	0x00000cd0
        /*02fc*/ 	.word	0x000000ff
        /*0300*/ 	.word	0x000000f8
        /*0304*/ 	.short	0x0100
        /*0306*/ 	.byte	0x05
	.zero		1


	//   ....[32]....
        /*0308*/ 	.word	0x000015a0
        /*030c*/ 	.word	0x00000002
        /*0310*/ 	.word	0x000000f0
        /*0314*/ 	.short	0x010a
        /*0316*/ 	.byte	0xff
	.zero		1


	//   ....[33]....
        /*0318*/ 	.word	0x000015d0
        /*031c*/ 	.word	0x00000002
        /*0320*/ 	.word	0x000000e0
        /*0324*/ 	.short	0x0101
        /*0326*/ 	.byte	0xff
	.zero		1


	//   ....[34]....
        /*0328*/ 	.word	0x000016a0
        /*032c*/ 	.word	0x000000ff
        /*0330*/ 	.word	0x00000018
        /*0334*/ 	.short	0x010a
        /*0336*/ 	.byte	0x08
	.zero		1


	//   ....[35]....
        /*0338*/ 	.word	0x00001740
        /*033c*/ 	.word	0x000000ff
        /*0340*/ 	.word	0x00000018
        /*0344*/ 	.short	0x010a
        /*0346*/ 	.byte	0x21
	.zero		1


	//   ....[36]....
        /*0348*/ 	.word	0x00001890
        /*034c*/ 	.word	0x000000ff
        /*0350*/ 	.word	0x00000018
        /*0354*/ 	.short	0x010a
        /*0356*/ 	.byte	0x08
	.zero		1


	//   ....[37]....
        /*0358*/ 	.word	0x000019a0
        /*035c*/ 	.word	0x000000ff
        /*0360*/ 	.word	0x00000078
        /*0364*/ 	.short	0x0101
        /*0366*/ 	.byte	0x04
	.zero		1


	//   ....[38]....
        /*0368*/ 	.word	0x000019c0
        /*036c*/ 	.word	0x000000ff
        /*0370*/ 	.word	0x00000018
        /*0374*/ 	.short	0x010a
        /*0376*/ 	.byte	0x08
	.zero		1


	//   ....[39]....
        /*0378*/ 	.word	0x00001a40
        /*037c*/ 	.word	0x000000ff
        /*0380*/ 	.word	0x00000018
        /*0384*/ 	.short	0x010a
        /*0386*/ 	.byte	0x11
	.zero		1


	//   ....[40]....
        /*0388*/ 	.word	0x00001b90
        /*038c*/ 	.word	0x000000ff
        /*0390*/ 	.word	0x00000018
        /*0394*/ 	.short	0x010a
        /*0396*/ 	.byte	0x08
	.zero		1


	//   ....[41]....
        /*0398*/ 	.word	0x00001cd0
        /*039c*/ 	.word	0x00000002
        /*03a0*/ 	.word	0x00000080
        /*03a4*/ 	.short	0x010a
        /*03a6*/ 	.byte	0xff
	.zero		1


	//   ....[42]....
        /*03a8*/ 	.word	0x00001d90
        /*03ac*/ 	.word	0x00000002
        /*03b0*/ 	.word	0x00000000
        /*03b4*/ 	.short	0x0101
        /*03b6*/ 	.byte	0xff
	.zero		1


	//   ....[43]....
        /*03b8*/ 	.word	0x000022f0
        /*03bc*/ 	.word	0x000000ff
        /*03c0*/ 	.word	0x00000000
        /*03c4*/ 	.short	0x010a
        /*03c6*/ 	.byte	0x05
	.zero		1


	//   ....[44]....
        /*03c8*/ 	.word	0x00002380
        /*03cc*/ 	.word	0x000000ff
        /*03d0*/ 	.word	0x00000000
        /*03d4*/ 	.short	0x010a
        /*03d6*/ 	.byte	0x05
	.zero		1


	//   ....[45]....
        /*03d8*/ 	.word	0x00002420
        /*03dc*/ 	.word	0x00000000
        /*03e0*/ 	.word	0x00000000
        /*03e4*/ 	.short	0x010a
        /*03e6*/ 	.byte	0xff
	.zero		1


	//   ....[46]....
        /*03e8*/ 	.word	0x00002540
        /*03ec*/ 	.word	0x00000000
        /*03f0*/ 	.word	0x000000e0
        /*03f4*/ 	.short	0x010a
        /*03f6*/ 	.byte	0xff
	.zero		1


	//   ....[47]....
        /*03f8*/ 	.word	0x000025b0
        /*03fc*/ 	.word	0x00000000
        /*0400*/ 	.word	0x00000000
        /*0404*/ 	.short	0x0101
        /*0406*/ 	.byte	0xff
	.zero		1


	//   ....[48]....
        /*0408*/ 	.word	0x000025d0
        /*040c*/ 	.word	0x000000ff
        /*0410*/ 	.word	0x00000090
        /*0414*/ 	.short	0x010a
        /*0416*/ 	.byte	0x05
	.zero		1


	//   ....[49]....
        /*0418*/ 	.word	0x000026f0
        /*041c*/ 	.word	0x00000000
        /*0420*/ 	.word	0x00000080
        /*0424*/ 	.short	0x010a
        /*0426*/ 	.byte	0xff
	.zero		1


	//   ....[50]....
        /*0428*/ 	.word	0x000027f0
        /*042c*/ 	.word	0x00000000
        /*0430*/ 	.word	0x00000000
        /*0434*/ 	.short	0x0101
        /*0436*/ 	.byte	0xff
	.zero		1


	//   ....[51]....
        /*0438*/ 	.word	0x00002880
        /*043c*/ 	.word	0x000000ff
        /*0440*/ 	.word	0x00000090
        /*0444*/ 	.short	0x0106
        /*0446*/ 	.byte	0x05
	.zero		1


	//   ....[52]....
        /*0448*/ 	.word	0x000028a0
        /*044c*/ 	.word	0x000000ff
        /*0450*/ 	.word	0x00000090
        /*0454*/ 	.short	0x010a
        /*0456*/ 	.byte	0x05
	.zero		1


	//   ....[53]....
        /*0458*/ 	.word	0x00002930
        /*045c*/ 	.word	0x000000ff
        /*0460*/ 	.word	0x00000090
        /*0464*/ 	.short	0x0106
        /*0466*/ 	.byte	0x04
	.zero		1


	//   ....[54]....
        /*0468*/ 	.word	0x00002970
        /*046c*/ 	.word	0x00000000
        /*0470*/ 	.word	0x00000090
        /*0474*/ 	.short	0x010a
        /*0476*/ 	.byte	0xff
	.zero		1


	//   ....[55]....
        /*0478*/ 	.word	0x00002eb0
        /*047c*/ 	.word	0x00000000
        /*0480*/ 	.word	0x00000080
        /*0484*/ 	.short	0x010a
        /*0486*/ 	.byte	0xff
	.zero		1


	//   ....[56]....
        /*0488*/ 	.word	0x00002fb0
        /*048c*/ 	.word	0x00000003
        /*0490*/ 	.word	0x00000000
        /*0494*/ 	.short	0x0101
        /*0496*/ 	.byte	0xff
	.zero		1


	//   ....[57]....
        /*0498*/ 	.word	0x00002fc0
        /*049c*/ 	.word	0x000000ff
        /*04a0*/ 	.word	0x00000000
        /*04a4*/ 	.short	0x010a
        /*04a6*/ 	.byte	0x06
	.zero		1


	//   ....[58]....
        /*04a8*/ 	.word	0x00003040
        /*04ac*/ 	.word	0x000000ff
        /*04b0*/ 	.word	0x000000c0
        /*04b4*/ 	.short	0x010a
        /*04b6*/ 	.byte	0x07
	.zero		1


	//   ....[59]....
        /*04b8*/ 	.word	0x00003120
        /*04bc*/ 	.word	0x000000ff
        /*04c0*/ 	.word	0x00000000
        /*04c4*/ 	.short	0x010a
        /*04c6*/ 	.byte	0x06
	.zero		1


	//   ....[60]....
        /*04c8*/ 	.word	0x00003250
        /*04cc*/ 	.word	0x000000ff
        /*04d0*/ 	.word	0x00000000
        /*04d4*/ 	.short	0x010a
        /*04d6*/ 	.byte	0x1a
	.zero		1


	//   ....[61]....
        /*04d8*/ 	.word	0x000034f0
        /*04dc*/ 	.word	0x000000ff
        /*04e0*/ 	.word	0x00000000
        /*04e4*/ 	.short	0x010a
        /*04e6*/ 	.byte	0x06
	.zero		1


	//   ....[62]....
        /*04e8*/ 	.word	0x00003580
        /*04ec*/ 	.word	0x000000ff
        /*04f0*/ 	.word	0x00000000
        /*04f4*/ 	.short	0x010a
        /*04f6*/ 	.byte	0x06
	.zero		1


	//   ....[63]....
        /*04f8*/ 	.word	0x00003610
        /*04fc*/ 	.word	0x000000ff
        /*0500*/ 	.word	0x00000000
        /*0504*/ 	.short	0x010a
        /*0506*/ 	.byte	0x06
	.zero		1


	//   ....[64]....
        /*0508*/ 	.word	0x000036a0
        /*050c*/ 	.word	0x000000ff
        /*0510*/ 	.word	0x00000000
        /*0514*/ 	.short	0x010a
        /*0516*/ 	.byte	0x07
	.zero		1


	//   ....[65]....
        /*0518*/ 	.word	0x00003b20
        /*051c*/ 	.word	0x00000000
        /*0520*/ 	.word	0x00000080
        /*0524*/ 	.short	0x010a
        /*0526*/ 	.byte	0xff
	.zero		1


	//   ....[66]....
        /*0528*/ 	.word	0x00003be0
        /*052c*/ 	.word	0x00000000
        /*0530*/ 	.word	0x00000000
        /*0534*/ 	.short	0x0101
        /*0536*/ 	.byte	0xff
	.zero		1


	//   ....[67]....
        /*0538*/ 	.word	0x00003f00
        /*053c*/ 	.word	0x000000ff
        /*0540*/ 	.word	0x00000078
        /*0544*/ 	.short	0x010a
        /*0546*/ 	.byte	0x07
	.zero		1


	//   ....[68]....
        /*0548*/ 	.word	0x000040f0
        /*054c*/ 	.word	0x000000ff
        /*0550*/ 	.word	0x00000050
        /*0554*/ 	.short	0x010a
        /*0556*/ 	.byte	0x07
	.zero		1


	//   ....[69]....
        /*0558*/ 	.word	0x00004260
        /*055c*/ 	.word	0x000000ff
        /*0560*/ 	.word	0x00000030
        /*0564*/ 	.short	0x010b
        /*0566*/ 	.byte	0x07
	.zero		1


	//   ....[70]....
        /*0568*/ 	.word	0x00004270
        /*056c*/ 	.word	0x000000ff
        /*0570*/ 	.word	0x00000000
        /*0574*/ 	.short	0x0101
        /*0576*/ 	.byte	0x08
	.zero		1


	//   ....[71]....
        /*0578*/ 	.word	0x00004280
        /*057c*/ 	.word	0x000000ff
        /*0580*/ 	.word	0x00000058
        /*0584*/ 	.short	0x010a
        /*0586*/ 	.byte	0x07
	.zero		1


	//   ....[72]....
        /*0588*/ 	.word	0x000043d0
        /*058c*/ 	.word	0x000000ff
        /*0590*/ 	.word	0x00000038
        /*0594*/ 	.short	0x010b
        /*0596*/ 	.byte	0x07
	.zero		1


	//   ....[73]....
        /*0598*/ 	.word	0x000043e0
        /*059c*/ 	.word	0x000000ff
        /*05a0*/ 	.word	0x00000000
        /*05a4*/ 	.short	0x0101
        /*05a6*/ 	.byte	0x08
	.zero		1


	//   ....[74]....
        /*05a8*/ 	.word	0x000043f0
        /*05ac*/ 	.word	0x000000ff
        /*05b0*/ 	.word	0x00000060
        /*05b4*/ 	.short	0x010a
        /*05b6*/ 	.byte	0x07
	.zero		1


	//   ....[75]....
        /*05b8*/ 	.word	0x00004570
        /*05bc*/ 	.word	0x000000ff
        /*05c0*/ 	.word	0x00000040
        /*05c4*/ 	.short	0x010b
        /*05c6*/ 	.byte	0x07
	.zero		1


	//   ....[76]....
        /*05c8*/ 	.word	0x000045b0
        /*05cc*/ 	.word	0x000000ff
        /*05d0*/ 	.word	0x00000000
        /*05d4*/ 	.short	0x0101
        /*05d6*/ 	.byte	0x08
	.zero		1


	//   ....[77]....
        /*05d8*/ 	.word	0x000045f0
        /*05dc*/ 	.word	0x000000ff
        /*05e0*/ 	.word	0x00000068
        /*05e4*/ 	.short	0x010a
        /*05e6*/ 	.byte	0x07
	.zero		1


	//   ....[78]....
        /*05e8*/ 	.word	0x00004830
        /*05ec*/ 	.word	0x000000ff
        /*05f0*/ 	.word	0x00000048
        /*05f4*/ 	.short	0x010b
        /*05f6*/ 	.byte	0x07
	.zero		1


	//   ....[79]....
        /*05f8*/ 	.word	0x00004850
        /*05fc*/ 	.word	0x000000ff
        /*0600*/ 	.word	0x00000000
        /*0604*/ 	.short	0x0101
        /*0606*/ 	.byte	0x0d
	.zero		1


	//   ....[80]....
        /*0608*/ 	.word	0x00004880
        /*060c*/ 	.word	0x000000ff
        /*0610*/ 	.word	0x00000050
        /*0614*/ 	.short	0x010a
        /*0616*/ 	.byte	0x07
	.zero		1


	//   ....[81]....
        /*0618*/ 	.word	0x000048a0
        /*061c*/ 	.word	0x000000ff
        /*0620*/ 	.word	0x00000058
        /*0624*/ 	.short	0x010a
        /*0626*/ 	.byte	0x07
	.zero		1


	//   ....[82]....
        /*0628*/ 	.word	0x000048c0
        /*062c*/ 	.word	0x000000ff
        /*0630*/ 	.word	0x00000060
        /*0634*/ 	.short	0x010a
        /*0636*/ 	.byte	0x07
	.zero		1


	//   ....[83]....
        /*0638*/ 	.word	0x00004900
        /*063c*/ 	.word	0x00000000
        /*0640*/ 	.word	0x00000068
        /*0644*/ 	.short	0x010a
        /*0646*/ 	.byte	0xff
	.zero		1


	//   ....[84]....
        /*0648*/ 	.word	0x00004c60
        /*064c*/ 	.word	0x00000000
        /*0650*/ 	.word	0x00000080
        /*0654*/ 	.short	0x010a
        /*0656*/ 	.byte	0xff
	.zero		1


	//   ....[85]....
        /*0658*/ 	.word	0x00004d70
        /*065c*/ 	.word	0x00000000
        /*0660*/ 	.word	0x00000000
        /*0664*/ 	.short	0x0101
        /*0666*/ 	.byte	0xff
	.zero		1


	//   ....[86]....
        /*0668*/ 	.word	0x000057f0
        /*066c*/ 	.word	0x000000ff
        /*0670*/ 	.word	0x00000030
        /*0674*/ 	.short	0x010a
        /*0676*/ 	.byte	0x30
	.zero		1


	//   ....[87]....
        /*0678*/ 	.word	0x00005830
        /*067c*/ 	.word	0x00000040
        /*0680*/ 	.word	0x000000a0
        /*0684*/ 	.short	0x010a
        /*0686*/ 	.byte	0xff
	.zero		1


	//   ....[88]....
        /*0688*/ 	.word	0x000059a0
        /*068c*/ 	.word	0x000000ff
        /*0690*/ 	.word	0x00000030
        /*0694*/ 	.short	0x010a
        /*0696*/ 	.byte	0x30
	.zero		1


	//   ....[89]....
        /*0698*/ 	.word	0x00005aa0
        /*069c*/ 	.word	0x00000040
        /*06a0*/ 	.word	0x000000a0
        /*06a4*/ 	.short	0x010a
        /*06a6*/ 	.byte	0xff
	.zero		1


	//   ....[90]....
        /*06a8*/ 	.word	0x000065a0
        /*06ac*/ 	.word	0x00000000
        /*06b0*/ 	.word	0x00000000
        /*06b4*/ 	.short	0x0101
        /*06b6*/ 	.byte	0xff
	.zero		1


	//   ....[91]....
        /*06b8*/ 	.word	0x000065b0
        /*06bc*/ 	.word	0x00000002
        /*06c0*/ 	.word	0x00000030
        /*06c4*/ 	.short	0x010a
        /*06c6*/ 	.byte	0xff
	.zero		1


	//   ....[92]....
        /*06c8*/ 	.word	0x00006680
        /*06cc*/ 	.word	0x00000002
        /*06d0*/ 	.word	0x00000030
        /*06d4*/ 	.short	0x010a
        /*06d6*/ 	.byte	0xff
	.zero		1


	//   ....[93]....
        /*06d8*/ 	.word	0x00007200
        /*06dc*/ 	.word	0x0000004a
        /*06e0*/ 	.word	0x00000000
        /*06e4*/ 	.short	0x0101
        /*06e6*/ 	.byte	0xff
	.zero		1


	//   ....[94]....
        /*06e8*/ 	.word	0x00007220
        /*06ec*/ 	.word	0x00000000
        /*06f0*/ 	.word	0x00000030
        /*06f4*/ 	.short	0x010a
        /*06f6*/ 	.byte	0xff
	.zero		1


	//   ....[95]....
        /*06f8*/ 	.word	0x000072e0
        /*06fc*/ 	.word	0x00000000
        /*0700*/ 	.word	0x00000030
        /*0704*/ 	.short	0x010a
        /*0706*/ 	.byte	0xff
	.zero		1


	//   ....[96]....
        /*0708*/ 	.word	0x00007e60
        /*070c*/ 	.word	0x0000004a
        /*0710*/ 	.word	0x00000000
        /*0714*/ 	.short	0x0101
        /*0716*/ 	.byte	0xff
	.zero		1


	//   ....[97]....
        /*0718*/ 	.word	0x00007e80
        /*071c*/ 	.word	0x00000002
        /*0720*/ 	.word	0x00000030
        /*0724*/ 	.short	0x010a
        /*0726*/ 	.byte	0xff
	.zero		1


	//   ....[98]....
        /*0728*/ 	.word	0x00007f40
        /*072c*/ 	.word	0x00000002
        /*0730*/ 	.word	0x00000030
        /*0734*/ 	.short	0x010a
        /*0736*/ 	.byte	0xff
	.zero		1


	//   ....[99]....
        /*0738*/ 	.word	0x00008360
        /*073c*/ 	.word	0x000000ff
        /*0740*/ 	.word	0x00000000
        /*0744*/ 	.short	0x0101
        /*0746*/ 	.byte	0x05
	.zero		1


	//   ....[100]....
        /*0748*/ 	.word	0x00008b20
        /*074c*/ 	.word	0x00000000
        /*0750*/ 	.word	0x00000000
        /*0754*/ 	.short	0x0101
        /*0756*/ 	.byte	0xff
	.zero		1


	//   ....[101]....
        /*0758*/ 	.word	0x00008d90
        /*075c*/ 	.word	0x000000ff
        /*0760*/ 	.word	0x00000000
        /*0764*/ 	.short	0x0101
        /*0766*/ 	.byte	0x04
	.zero		1


	//   ....[102]....
        /*0768*/ 	.word	0x00008db0
        /*076c*/ 	.word	0x00000002
        /*0770*/ 	.word	0x000000f0
        /*0774*/ 	.short	0x010a
        /*0776*/ 	.byte	0xff
	.zero		1


	//   ....[103]....
        /*0778*/ 	.word	0x00008e10
        /*077c*/ 	.word	0x00000002
        /*0780*/ 	.word	0x00000018
        /*0784*/ 	.short	0x010a
        /*0786*/ 	.byte	0xff
	.zero		1


	//   ....[104]....
        /*0788*/ 	.word	0x00008e70
        /*078c*/ 	.word	0x00000002
        /*0790*/ 	.word	0x00000018
        /*0794*/ 	.short	0x010a
        /*0796*/ 	.byte	0xff
	.zero		1


	//   ....[105]....
        /*0798*/ 	.word	0x00008ec0
        /*079c*/ 	.word	0x00000002
        /*07a0*/ 	.word	0x00000080
        /*07a4*/ 	.short	0x010a
        /*07a6*/ 	.byte	0xff
	.zero		1


	//   ....[106]....
        /*07a8*/ 	.word	0x00008f20
        /*07ac*/ 	.word	0x00000000
        /*07b0*/ 	.word	0x00000000
        /*07b4*/ 	.short	0x010a
        /*07b6*/ 	.byte	0xff
	.zero		1


	//   ....[107]....
        /*07b8*/ 	.word	0x00008f80
        /*07bc*/ 	.word	0x00000000
        /*07c0*/ 	.word	0x00000000
        /*07c4*/ 	.short	0x010a
        /*07c6*/ 	.byte	0xff
	.zero		1


	//   ....[108]....
        /*07c8*/ 	.word	0x00008fd0
        /*07cc*/ 	.word	0x00000000
        /*07d0*/ 	.word	0x000000e0
        /*07d4*/ 	.short	0x010a
        /*07d6*/ 	.byte	0xff
	.zero		1


	//   ....[109]....
        /*07d8*/ 	.word	0x00009030
        /*07dc*/ 	.word	0x00000000
        /*07e0*/ 	.word	0x00000090
        /*07e4*/ 	.short	0x010a
        /*07e6*/ 	.byte	0xff
	.zero		1


	//   ....[110]....
        /*07e8*/ 	.word	0x00009080
        /*07ec*/ 	.word	0x00000000
        /*07f0*/ 	.word	0x00000080
        /*07f4*/ 	.short	0x010a
        /*07f6*/ 	.byte	0xff
	.zero		1


	//   ....[111]....
        /*07f8*/ 	.word	0x000090e0
        /*07fc*/ 	.word	0x00000000
        /*0800*/ 	.word	0x00000090
        /*0804*/ 	.short	0x010a
        /*0806*/ 	.byte	0xff
	.zero		1


	//   ....[112]....
        /*0808*/ 	.word	0x00009130
        /*080c*/ 	.word	0x00000000
        /*0810*/ 	.word	0x00000080
        /*0814*/ 	.short	0x010a
        /*0816*/ 	.byte	0xff
	.zero		1


	//   ....[113]....
        /*0818*/ 	.word	0x00009190
        /*081c*/ 	.word	0x00000002
        /*0820*/ 	.word	0x000000c0
        /*0824*/ 	.short	0x010a
        /*0826*/ 	.byte	0xff
	.zero		1


	//   ....[114]....
        /*0828*/ 	.word	0x000091f0
        /*082c*/ 	.word	0x00000000
        /*0830*/ 	.word	0x00000000
        /*0834*/ 	.short	0x010a
        /*0836*/ 	.byte	0xff
	.zero		1


	//   ....[115]....
        /*0838*/ 	.word	0x00009250
        /*083c*/ 	.word	0x00000000
        /*0840*/ 	.word	0x00000000
        /*0844*/ 	.short	0x010a
        /*0846*/ 	.byte	0xff
	.zero		1


	//   ....[116]....
        /*0848*/ 	.word	0x000092b0
        /*084c*/ 	.word	0x00000000
        /*0850*/ 	.word	0x00000000
        /*0854*/ 	.short	0x010a
        /*0856*/ 	.byte	0xff
	.zero		1


	//   ....[117]....
        /*0858*/ 	.word	0x00009310
        /*085c*/ 	.word	0x00000000
        /*0860*/ 	.word	0x00000000
        /*0864*/ 	.short	0x010a
        /*0866*/ 	.byte	0xff
	.zero		1


	//   ....[118]....
        /*0868*/ 	.word	0x00009370
        /*086c*/ 	.word	0x00000000
        /*0870*/ 	.word	0x00000000
        /*0874*/ 	.short	0x010a
        /*0876*/ 	.byte	0xff
	.zero		1


	//   ....[119]....
        /*0878*/ 	.word	0x000093c0
        /*087c*/ 	.word	0x00000000
        /*0880*/ 	.word	0x00000080
        /*0884*/ 	.short	0x010a
        /*0886*/ 	.byte	0xff
	.zero		1


	//   ....[120]....
        /*0888*/ 	.word	0x00009420
        /*088c*/ 	.word	0x00000000
        /*0890*/ 	.word	0x00000078
        /*0894*/ 	.short	0x010a
        /*0896*/ 	.byte	0xff
	.zero		1


	//   ....[121]....
        /*0898*/ 	.word	0x00009480
        /*089c*/ 	.word	0x00000000
        /*08a0*/ 	.word	0x00000050
        /*08a4*/ 	.short	0x010a
        /*08a6*/ 	.byte	0xff
	.zero		1


	//   ....[122]....
        /*08a8*/ 	.word	0x000094e0
        /*08ac*/ 	.word	0x00000000
        /*08b0*/ 	.word	0x00000058
        /*08b4*/ 	.short	0x010a
        /*08b6*/ 	.byte	0xff
	.zero		1


	//   ....[123]....
        /*08b8*/ 	.word	0x00009540
        /*08bc*/ 	.word	0x00000000
        /*08c0*/ 	.word	0x00000060
        /*08c4*/ 	.short	0x010a
        /*08c6*/ 	.byte	0xff
	.zero		1


	//   ....[124]....
        /*08c8*/ 	.word	0x000095a0
        /*08cc*/ 	.word	0x00000000
        /*08d0*/ 	.word	0x00000068
        /*08d4*/ 	.short	0x010a
        /*08d6*/ 	.byte	0xff
	.zero		1


	//   ....[125]....
        /*08d8*/ 	.word	0x00009600
        /*08dc*/ 	.word	0x00000000
        /*08e0*/ 	.word	0x00000050
        /*08e4*/ 	.short	0x010a
        /*08e6*/ 	.byte	0xff
	.zero		1


	//   ....[126]....
        /*08e8*/ 	.word	0x00009660
        /*08ec*/ 	.word	0x00000000
        /*08f0*/ 	.word	0x00000058
        /*08f4*/ 	.short	0x010a
        /*08f6*/ 	.byte	0xff
	.zero		1


	//   ....[127]....
        /*08f8*/ 	.word	0x000096c0
        /*08fc*/ 	.word	0x00000000
        /*0900*/ 	.word	0x00000060
        /*0904*/ 	.short	0x010a
        /*0906*/ 	.byte	0xff
	.zero		1


	//   ....[128]....
        /*0908*/ 	.word	0x00009710
        /*090c*/ 	.word	0x00000000
        /*0910*/ 	.word	0x00000080
        /*0914*/ 	.short	0x010a
        /*0916*/ 	.byte	0xff
	.zero		1


	//   ....[129]....
        /*0918*/ 	.word	0x00009770
        /*091c*/ 	.word	0x00000000
        /*0920*/ 	.word	0x00000030
        /*0924*/ 	.short	0x010a
        /*0926*/ 	.byte	0xff
	.zero		1


	//   ....[130]....
        /*0928*/ 	.word	0x000097c0
        /*092c*/ 	.word	0x00000040
        /*0930*/ 	.word	0x000000a0
        /*0934*/ 	.short	0x010a
        /*0936*/ 	.byte	0xff
	.zero		1


	//   ....[131]....
        /*0938*/ 	.word	0x00009810
        /*093c*/ 	.word	0x00000002
        /*0940*/ 	.word	0x00000030
        /*0944*/ 	.short	0x010a
        /*0946*/ 	.byte	0xff
	.zero		1


	//   ....[132]....
        /*0948*/ 	.word	0x00009860
        /*094c*/ 	.word	0x00000000
        /*0950*/ 	.word	0x00000030
        /*0954*/ 	.short	0x010a
        /*0956*/ 	.byte	0xff
	.zero		1


	//   ....[133]....
        /*0958*/ 	.word	0x000098b0
        /*095c*/ 	.word	0x00000002
        /*0960*/ 	.word	0x00000030
        /*0964*/ 	.short	0x010a
        /*0966*/ 	.byte	0xff
	.zero		1


	//----- nvinfo : EIATTR_NUM_MBARRIERS
	.align		4
.L_47:
        /*0968*/ 	.byte	0x03, 0x38
        /*096a*/ 	.short	0x0020


	//----- nvinfo : EIATTR_EXIT_INSTR_OFFSETS
	.align		4
        /*096c*/ 	.byte	0x04, 0x1c
        /*096e*/ 	.short	(.L_49 - .L_48)


	//   ....[0]....
.L_48:
        /*0970*/ 	.word	0x00002450


	//   ....[1]....
        /*0974*/ 	.word	0x00002940


	//   ....[2]....
        /*0978*/ 	.word	0x000029a0


	//   ....[3]....
        /*097c*/ 	.word	0x00003900


	//   ....[4]....
        /*0980*/ 	.word	0x00004930


	//   ....[5]....
        /*0984*/ 	.word	0x00004970


	//   ....[6]....
        /*0988*/ 	.word	0x00008c80


	//   ....[7]....
        /*098c*/ 	.word	0x00008d00


	//   ....[8]....
        /*0990*/ 	.word	0x00008d30


	//   ....[9]....
        /*0994*/ 	.word	0x00008da0


	//----- nvinfo : EIATTR_MAX_THREADS
	.align		4
.L_49:
        /*0998*/ 	.byte	0x04, 0x05
        /*099a*/ 	.short	(.L_51 - .L_50)
.L_50:
        /*099c*/ 	.word	0x00000100
        /*09a0*/ 	.word	0x00000001
        /*09a4*/ 	.word	0x00000001


	//----- nvinfo : EIATTR_CRS_STACK_SIZE
	.align		4
.L_51:
        /*09a8*/ 	.byte	0x04, 0x1e
        /*09aa*/ 	.short	(.L_53 - .L_52)
.L_52:
        /*09ac*/ 	.word	0x00000000


	//----- nvinfo : EIATTR_CBANK_PARAM_SIZE
	.align		4
.L_53:
        /*09b0*/ 	.byte	0x03, 0x19
        /*09b2*/ 	.short	0x0800


	//----- nvinfo : EIATTR_PARAM_CBANK
	.align		4
        /*09b4*/ 	.byte	0x04, 0x0a
        /*09b6*/ 	.short	(.L_55 - .L_54)
	.align		4
.L_54:
        /*09b8*/ 	.word	index@(.nv.constant0._ZN7cutlass13device_kernelINS_4gemm6kernel13GemmUniversalIN4cute5tupleIJiiiiEEENS1_10collective13CollectiveMmaINS1_35MainloopSm100TmaUmmaWarpSpecializedILi3ELi2ELi4ENS5_IJNS4_1CILi1EEESB_SB_EEEEENS5_IJNSA_ILi64EEENSA_ILi256EEESE_EEENS_10bfloat16_tENS5_IJlSB_lEEESH_SI_NS4_8TiledMMAINS4_8MMA_AtomIJNS4_20SM100_MMA_F16BF16_SSISH_SH_fLi64ELi256ELNS4_4UMMA5MajorE0ELSN_0ELNSM_7ScaleInE0ELSO_0EEEEEENS4_6LayoutISC_NS5_IJNSA_ILi0EEESS_SS_EEEEENS5_IJNS4_10UnderscoreESV_SV_EEEEENS4_13SM90_TMA_LOADENS4_14ComposedLayoutINS4_7SwizzleILi3ELi4ELi3EEENS4_18smem_ptr_flag_bitsILi16EEENSR_INS5_IJNSA_ILi8EEESE_EEENS5_IJSE_SB_EEEEEEEvNS4_8identityESY_S18_vS19_EENS_8epilogue10collective18CollectiveEpilogueINS1B_23Sm100TmaWarpSpecializedILi4ELi2ELi32ELb1ELb0EEEJSG_NS5_IJNSR_ISE_SB_EES1G_EEESH_SI_SH_SI_NS1B_6fusion15FusionCallbacksIS1F_NS1I_17LinearCombinationISH_fSH_fLNS_15FloatRoundStyleE2EEESG_S1H_JEEENS4_5SM1004TMEM4LOAD26SM100_TMEM_LOAD_16dp256b8xESY_S18_NS4_17SM75_U32x4_LDSM_NENS4_14SM90_TMA_STOREES18_NS4_17SM90_U32x4_STSM_NENS4_39AutoVectorizingCopyWithAssumedAlignmentILi128EEEEEEvvEEEEvNT_6ParamsE)
        /*09bc*/ 	.short	0x0380
        /*09be*/ 	.short	0x0800


	//----- nvinfo : EIATTR_SW_WAR
	.align		4
.L_55:
        /*09c0*/ 	.byte	0x04, 0x36
        /*09c2*/ 	.short	(.L_57 - .L_56)
.L_56:
        /*09c4*/ 	.word	0x00000008
.L_57:


//--------------------- .nv.callgraph             --------------------------
	.section	.nv.callgraph,"",@"SHT_CUDA_CALLGRAPH"
	.align	4
	.sectionentsize	8
	.align		4
        /*0000*/ 	.word	0x00000000
	.align		4
        /*0004*/ 	.word	0xffffffff
	.align		4
        /*0008*/ 	.word	index@(_ZN7cutlass13device_kernelINS_4gemm6kernel13GemmUniversalIN4cute5tupleIJiiiiEEENS1_10collective13CollectiveMmaINS1_35MainloopSm100TmaUmmaWarpSpecializedILi3ELi2ELi4ENS5_IJNS4_1CILi1EEESB_SB_EEEEENS5_IJNSA_ILi64EEENSA_ILi256EEESE_EEENS_10bfloat16_tENS5_IJlSB_lEEESH_SI_NS4_8TiledMMAINS4_8MMA_AtomIJNS4_20SM100_MMA_F16BF16_SSISH_SH_fLi64ELi256ELNS4_4UMMA5MajorE0ELSN_0ELNSM_7ScaleInE0ELSO_0EEEEEENS4_6LayoutISC_NS5_IJNSA_ILi0EEESS_SS_EEEEENS5_IJNS4_10UnderscoreESV_SV_EEEEENS4_13SM90_TMA_LOADENS4_14ComposedLayoutINS4_7SwizzleILi3ELi4ELi3EEENS4_18smem_ptr_flag_bitsILi16EEENSR_INS5_IJNSA_ILi8EEESE_EEENS5_IJSE_SB_EEEEEEEvNS4_8identityESY_S18_vS19_EENS_8epilogue10collective18CollectiveEpilogueINS1B_23Sm100TmaWarpSpecializedILi4ELi2ELi32ELb1ELb0EEEJSG_NS5_IJNSR_ISE_SB_EES1G_EEESH_SI_SH_SI_NS1B_6fusion15FusionCallbacksIS1F_NS1I_17LinearCombinationISH_fSH_fLNS_15FloatRoundStyleE2EEESG_S1H_JEEENS4_5SM1004TMEM4LOAD26SM100_TMEM_LOAD_16dp256b8xESY_S18_NS4_17SM75_U32x4_LDSM_NENS4_14SM90_TMA_STOREES18_NS4_17SM90_U32x4_STSM_NENS4_39AutoVectorizingCopyWithAssumedAlignmentILi128EEEEEEvvEEEEvNT_6ParamsE)
	.align		4
        /*000c*/ 	.word	index@(__assertfail)
	.align		4
        /*0010*/ 	.word	0x00000000
	.align		4
        /*0014*/ 	.word	0xfffffffe
	.align		4
        /*0018*/ 	.word	0x00000000
	.align		4
        /*001c*/ 	.word	0xfffffffd
	.align		4
        /*0020*/ 	.word	0x00000000
	.align		4
        /*0024*/ 	.word	0xfffffffc


//--------------------- .nv.constant4             --------------------------
	.section	.nv.constant4,"a",@progbits
	.align	8
	.align		8
.nv.constant4:
        /*0000*/ 	.dword	__assertfail
	.align		8
        /*0008*/ 	.dword	__unnamed_1
	.align		8
        /*0010*/ 	.dword	__unnamed_2
	.align		8
        /*0018*/ 	.dword	_ZN39_INTERNAL_46c41581_4_k_cu_f34a9e5c_75894cuda3std3__45__cpo5beginE
	.align		8
        /*0020*/ 	.dword	_ZN39_INTERNAL_46c41581_4_k_cu_f34a9e5c_75894cuda3std3__45__cpo3endE
	.align		8
        /*0028*/ 	.dword	_ZN39_INTERNAL_46c41581_4_k_cu_f34a9e5c_75894cuda3std3__45__cpo6cbeginE
	.align		8
        /*0030*/ 	.dword	_ZN39_INTERNAL_46c41581_4_k_cu_f34a9e5c_75894cuda3std3__45__cpo4cendE
	.align		8
        /*0038*/ 	.dword	_ZN39_INTERNAL_46c41581_4_k_cu_f34a9e5c_75894cuda3std3__441_GLOBAL__N__46c41581_4_k_cu_f34a9e5c_75896ignoreE
	.align		8
        /*0040*/ 	.dword	_ZN39_INTERNAL_46c41581_4_k_cu_f34a9e5c_75894cuda3std3__419piecewise_constructE
	.align		8
        /*0048*/ 	.dword	_ZN39_INTERNAL_46c41581_4_k_cu_f34a9e5c_75894cuda3std3__48in_placeE
	.align		8
        /*0050*/ 	.dword	_ZN39_INTERNAL_46c41581_4_k_cu_f34a9e5c_75894cuda3std6ranges3__45__cpo4swapE
	.align		8
        /*0058*/ 	.dword	_ZN39_INTERNAL_46c41581_4_k_cu_f34a9e5c_75894cuda3std6ranges3__45__cpo9iter_moveE
	.align		8
        /*0060*/ 	.dword	_ZN39_INTERNAL_46c41581_4_k_cu_f34a9e5c_75894cute7productE
	.align		8
        /*0068*/ 	.dword	_ZN39_INTERNAL_46c41581_4_k_cu_f34a9e5c_75894cute1_E
	.align		8
        /*0070*/ 	.dword	$str$25
	.align		8
        /*0078*/ 	.dword	$str$26
	.align		8
        /*0080*/ 	.dword	$str$27
	.align		8
        /*0088*/ 	.dword	$str$28


//--------------------- .text._ZN7cutlass13device_kernelINS_4gemm6kernel13GemmUniversalIN4cute5tupleIJiiiiEEENS1_10collective13CollectiveMmaINS1_35MainloopSm100TmaUmmaWarpSpecializedILi3ELi2ELi4ENS5_IJNS4_1CILi1EEESB_SB_EEEEENS5_IJNSA_ILi64EEENSA_ILi256EEESE_EEENS_10bfloat16_tENS5_IJlSB_lEEESH_SI_NS4_8TiledMMAINS4_8MMA_AtomIJNS4_20SM100_MMA_F16BF16_SSISH_SH_fLi64ELi256ELNS4_4UMMA5MajorE0ELSN_0ELNSM_7ScaleInE0ELSO_0EEEEEENS4_6LayoutISC_NS5_IJNSA_ILi0EEESS_SS_EEEEENS5_IJNS4_10UnderscoreESV_SV_EEEEENS4_13SM90_TMA_LOADENS4_14ComposedLayoutINS4_7SwizzleILi3ELi4ELi3EEENS4_18smem_ptr_flag_bitsILi16EEENSR_INS5_IJNSA_ILi8EEESE_EEENS5_IJSE_SB_EEEEEEEvNS4_8identityESY_S18_vS19_EENS_8epilogue10collective18CollectiveEpilogueINS1B_23Sm100TmaWarpSpecializedILi4ELi2ELi32ELb1ELb0EEEJSG_NS5_IJNSR_ISE_SB_EES1G_EEESH_SI_SH_SI_NS1B_6fusion15FusionCallbacksIS1F_NS1I_17LinearCombinationISH_fSH_fLNS_15FloatRoundStyleE2EEESG_S1H_JEEENS4_5SM1004TMEM4LOAD26SM100_TMEM_LOAD_16dp256b8xESY_S18_NS4_17SM75_U32x4_LDSM_NENS4_14SM90_TMA_STOREES18_NS4_17SM90_U32x4_STSM_NENS4_39AutoVectorizingCopyWithAssumedAlignmentILi128EEEEEEvvEEEEvNT_6ParamsE --------------------------
	.section	.text._ZN7cutlass13device_kernelINS_4gemm6kernel13GemmUniversalIN4cute5tupleIJiiiiEEENS1_10collective13CollectiveMmaINS1_35MainloopSm100TmaUmmaWarpSpecializedILi3ELi2ELi4ENS5_IJNS4_1CILi1EEESB_SB_EEEEENS5_IJNSA_ILi64EEENSA_ILi256EEESE_EEENS_10bfloat16_tENS5_IJlSB_lEEESH_SI_NS4_8TiledMMAINS4_8MMA_AtomIJNS4_20SM100_MMA_F16BF16_SSISH_SH_fLi64ELi256ELNS4_4UMMA5MajorE0ELSN_0ELNSM_7ScaleInE0ELSO_0EEEEEENS4_6LayoutISC_NS5_IJNSA_ILi0EEESS_SS_EEEEENS5_IJNS4_10UnderscoreESV_SV_EEEEENS4_13SM90_TMA_LOADENS4_14ComposedLayoutINS4_7SwizzleILi3ELi4ELi3EEENS4_18smem_ptr_flag_bitsILi16EEENSR_INS5_IJNSA_ILi8EEESE_EEENS5_IJSE_SB_EEEEEEEvNS4_8identityESY_S18_vS19_EENS_8epilogue10collective18CollectiveEpilogueINS1B_23Sm100TmaWarpSpecializedILi4ELi2ELi32ELb1ELb0EEEJSG_NS5_IJNSR_ISE_SB_EES1G_EEESH_SI_SH_SI_NS1B_6fusion15FusionCallbacksIS1F_NS1I_17LinearCombinationISH_fSH_fLNS_15FloatRoundStyleE2EEESG_S1H_JEEENS4_5SM1004TMEM4LOAD26SM100_TMEM_LOAD_16dp256b8xESY_S18_NS4_17SM75_U32x4_LDSM_NENS4_14SM90_TMA_STOREES18_NS4_17SM90_U32x4_STSM_NENS4_39AutoVectorizingCopyWithAssumedAlignmentILi128EEEEEEvvEEEEvNT_6ParamsE,"ax",@progbits
	.align	128
.text._ZN7cutlass13device_kernelINS_4gemm6kernel13GemmUniversalIN4cute5tupleIJiiiiEEENS1_10collective13CollectiveMmaINS1_35MainloopSm100TmaUmmaWarpSpecializedILi3ELi2ELi4ENS5_IJNS4_1CILi1EEESB_SB_EEEEENS5_IJNSA_ILi64EEENSA_ILi256EEESE_EEENS_10bfloat16_tENS5_IJlSB_lEEESH_SI_NS4_8TiledMMAINS4_8MMA_AtomIJNS4_20SM100_MMA_F16BF16_SSISH_SH_fLi64ELi256ELNS4_4UMMA5MajorE0ELSN_0ELNSM_7ScaleInE0ELSO_0EEEEEENS4_6LayoutISC_NS5_IJNSA_ILi0EEESS_SS_EEEEENS5_IJNS4_10UnderscoreESV_SV_EEEEENS4_13SM90_TMA_LOADENS4_14ComposedLayoutINS4_7SwizzleILi3ELi4ELi3EEENS4_18smem_ptr_flag_bitsILi16EEENSR_INS5_IJNSA_ILi8EEESE_EEENS5_IJSE_SB_EEEEEEEvNS4_8identityESY_S18_vS19_EENS_8epilogue10collective18CollectiveEpilogueINS1B_23Sm100TmaWarpSpecializedILi4ELi2ELi32ELb1ELb0EEEJSG_NS5_IJNSR_ISE_SB_EES1G_EEESH_SI_SH_SI_NS1B_6fusion15FusionCallbacksIS1F_NS1I_17LinearCombinationISH_fSH_fLNS_15FloatRoundStyleE2EEESG_S1H_JEEENS4_5SM1004TMEM4LOAD26SM100_TMEM_LOAD_16dp256b8xESY_S18_NS4_17SM75_U32x4_LDSM_NENS4_14SM90_TMA_STOREES18_NS4_17SM90_U32x4_STSM_NENS4_39AutoVectorizingCopyWithAssumedAlignmentILi128EEEEEEvvEEEEvNT_6ParamsE:
        .type           _ZN7cutlass13device_kernelINS_4gemm6kernel13GemmUniversalIN4cute5tupleIJiiiiEEENS1_10collective13CollectiveMmaINS1_35MainloopSm100TmaUmmaWarpSpecializedILi3ELi2ELi4ENS5_IJNS4_1CILi1EEESB_SB_EEEEENS5_IJNSA_ILi64EEENSA_ILi256EEESE_EEENS_10bfloat16_tENS5_IJlSB_lEEESH_SI_NS4_8TiledMMAINS4_8MMA_AtomIJNS4_20SM100_MMA_F16BF16_SSISH_SH_fLi64ELi256ELNS4_4UMMA5MajorE0ELSN_0ELNSM_7ScaleInE0ELSO_0EEEEEENS4_6LayoutISC_NS5_IJNSA_ILi0EEESS_SS_EEEEENS5_IJNS4_10UnderscoreESV_SV_EEEEENS4_13SM90_TMA_LOADENS4_14ComposedLayoutINS4_7SwizzleILi3ELi4ELi3EEENS4_18smem_ptr_flag_bitsILi16EEENSR_INS5_IJNSA_ILi8EEESE_EEENS5_IJSE_SB_EEEEEEEvNS4_8identityESY_S18_vS19_EENS_8epilogue10collective18CollectiveEpilogueINS1B_23Sm100TmaWarpSpecializedILi4ELi2ELi32ELb1ELb0EEEJSG_NS5_IJNSR_ISE_SB_EES1G_EEESH_SI_SH_SI_NS1B_6fusion15FusionCallbacksIS1F_NS1I_17LinearCombinationISH_fSH_fLNS_15FloatRoundStyleE2EEESG_S1H_JEEENS4_5SM1004TMEM4LOAD26SM100_TMEM_LOAD_16dp256b8xESY_S18_NS4_17SM75_U32x4_LDSM_NENS4_14SM90_TMA_STOREES18_NS4_17SM90_U32x4_STSM_NENS4_39AutoVectorizingCopyWithAssumedAlignmentILi128EEEEEEvvEEEEvNT_6ParamsE,@function
        .size           _ZN7cutlass13device_kernelINS_4gemm6kernel13GemmUniversalIN4cute5tupleIJiiiiEEENS1_10collective13CollectiveMmaINS1_35MainloopSm100TmaUmmaWarpSpecializedILi3ELi2ELi4ENS5_IJNS4_1CILi1EEESB_SB_EEEEENS5_IJNSA_ILi64EEENSA_ILi256EEESE_EEENS_10bfloat16_tENS5_IJlSB_lEEESH_SI_NS4_8TiledMMAINS4_8MMA_AtomIJNS4_20SM100_MMA_F16BF16_SSISH_SH_fLi64ELi256ELNS4_4UMMA5MajorE0ELSN_0ELNSM_7ScaleInE0ELSO_0EEEEEENS4_6LayoutISC_NS5_IJNSA_ILi0EEESS_SS_EEEEENS5_IJNS4_10UnderscoreESV_SV_EEEEENS4_13SM90_TMA_LOADENS4_14ComposedLayoutINS4_7SwizzleILi3ELi4ELi3EEENS4_18smem_ptr_flag_bitsILi16EEENSR_INS5_IJNSA_ILi8EEESE_EEENS5_IJSE_SB_EEEEEEEvNS4_8identityESY_S18_vS19_EENS_8epilogue10collective18CollectiveEpilogueINS1B_23Sm100TmaWarpSpecializedILi4ELi2ELi32ELb1ELb0EEEJSG_NS5_IJNSR_ISE_SB_EES1G_EEESH_SI_SH_SI_NS1B_6fusion15FusionCallbacksIS1F_NS1I_17LinearCombinationISH_fSH_fLNS_15FloatRoundStyleE2EEESG_S1H_JEEENS4_5SM1004TMEM4LOAD26SM100_TMEM_LOAD_16dp256b8xESY_S18_NS4_17SM75_U32x4_LDSM_NENS4_14SM90_TMA_STOREES18_NS4_17SM90_U32x4_STSM_NENS4_39AutoVectorizingCopyWithAssumedAlignmentILi128EEEEEEvvEEEEvNT_6ParamsE,(.L_x_173 - _ZN7cutlass13device_kernelINS_4gemm6kernel13GemmUniversalIN4cute5tupleIJiiiiEEENS1_10collective13CollectiveMmaINS1_35MainloopSm100TmaUmmaWarpSpecializedILi3ELi2ELi4ENS5_IJNS4_1CILi1EEESB_SB_EEEEENS5_IJNSA_ILi64EEENSA_ILi256EEESE_EEENS_10bfloat16_tENS5_IJlSB_lEEESH_SI_NS4_8TiledMMAINS4_8MMA_AtomIJNS4_20SM100_MMA_F16BF16_SSISH_SH_fLi64ELi256ELNS4_4UMMA5MajorE0ELSN_0ELNSM_7ScaleInE0ELSO_0EEEEEENS4_6LayoutISC_NS5_IJNSA_ILi0EEESS_SS_EEEEENS5_IJNS4_10UnderscoreESV_SV_EEEEENS4_13SM90_TMA_LOADENS4_14ComposedLayoutINS4_7SwizzleILi3ELi4ELi3EEENS4_18smem_ptr_flag_bitsILi16EEENSR_INS5_IJNSA_ILi8EEESE_EEENS5_IJSE_SB_EEEEEEEvNS4_8identityESY_S18_vS19_EENS_8epilogue10collective18CollectiveEpilogueINS1B_23Sm100TmaWarpSpecializedILi4ELi2ELi32ELb1ELb0EEEJSG_NS5_IJNSR_ISE_SB_EES1G_EEESH_SI_SH_SI_NS1B_6fusion15FusionCallbacksIS1F_NS1I_17LinearCombinationISH_fSH_fLNS_15FloatRoundStyleE2EEESG_S1H_JEEENS4_5SM1004TMEM4LOAD26SM100_TMEM_LOAD_16dp256b8xESY_S18_NS4_17SM75_U32x4_LDSM_NENS4_14SM90_TMA_STOREES18_NS4_17SM90_U32x4_STSM_NENS4_39AutoVectorizingCopyWithAssumedAlignmentILi128EEEEEEvvEEEEvNT_6ParamsE)
        .other          _ZN7cutlass13device_kernelINS_4gemm6kernel13GemmUniversalIN4cute5tupleIJiiiiEEENS1_10collective13CollectiveMmaINS1_35MainloopSm100TmaUmmaWarpSpecializedILi3ELi2ELi4ENS5_IJNS4_1CILi1EEESB_SB_EEEEENS5_IJNSA_ILi64EEENSA_ILi256EEESE_EEENS_10bfloat16_tENS5_IJlSB_lEEESH_SI_NS4_8TiledMMAINS4_8MMA_AtomIJNS4_20SM100_MMA_F16BF16_SSISH_SH_fLi64ELi256ELNS4_4UMMA5MajorE0ELSN_0ELNSM_7ScaleInE0ELSO_0EEEEEENS4_6LayoutISC_NS5_IJNSA_ILi0EEESS_SS_EEEEENS5_IJNS4_10UnderscoreESV_SV_EEEEENS4_13SM90_TMA_LOADENS4_14ComposedLayoutINS4_7SwizzleILi3ELi4ELi3EEENS4_18smem_ptr_flag_bitsILi16EEENSR_INS5_IJNSA_ILi8EEESE_EEENS5_IJSE_SB_EEEEEEEvNS4_8identityESY_S18_vS19_EENS_8epilogue10collective18CollectiveEpilogueINS1B_23Sm100TmaWarpSpecializedILi4ELi2ELi32ELb1ELb0EEEJSG_NS5_IJNSR_ISE_SB_EES1G_EEESH_SI_SH_SI_NS1B_6fusion15FusionCallbacksIS1F_NS1I_17LinearCombinationISH_fSH_fLNS_15FloatRoundStyleE2EEESG_S1H_JEEENS4_5SM1004TMEM4LOAD26SM100_TMEM_LOAD_16dp256b8xESY_S18_NS4_17SM75_U32x4_LDSM_NENS4_14SM90_TMA_STOREES18_NS4_17SM90_U32x4_STSM_NENS4_39AutoVectorizingCopyWithAssumedAlignmentILi128EEEEEEvvEEEEvNT_6ParamsE,@"STO_CUDA_ENTRY STV_DEFAULT"
_ZN7cutlass13device_kernelINS_4gemm6kernel13GemmUniversalIN4cute5tupleIJiiiiEEENS1_10collective13CollectiveMmaINS1_35MainloopSm100TmaUmmaWarpSpecializedILi3ELi2ELi4ENS5_IJNS4_1CILi1EEESB_SB_EEEEENS5_IJNSA_ILi64EEENSA_ILi256EEESE_EEENS_10bfloat16_tENS5_IJlSB_lEEESH_SI_NS4_8TiledMMAINS4_8MMA_AtomIJNS4_20SM100_MMA_F16BF16_SSISH_SH_fLi64ELi256ELNS4_4UMMA5MajorE0ELSN_0ELNSM_7ScaleInE0ELSO_0EEEEEENS4_6LayoutISC_NS5_IJNSA_ILi0EEESS_SS_EEEEENS5_IJNS4_10UnderscoreESV_SV_EEEEENS4_13SM90_TMA_LOADENS4_14ComposedLayoutINS4_7SwizzleILi3ELi4ELi3EEENS4_18smem_ptr_flag_bitsILi16EEENSR_INS5_IJNSA_ILi8EEESE_EEENS5_IJSE_SB_EEEEEEEvNS4_8identityESY_S18_vS19_EENS_8epilogue10collective18CollectiveEpilogueINS1B_23Sm100TmaWarpSpecializedILi4ELi2ELi32ELb1ELb0EEEJSG_NS5_IJNSR_ISE_SB_EES1G_EEESH_SI_SH_SI_NS1B_6fusion15FusionCallbacksIS1F_NS1I_17LinearCombinationISH_fSH_fLNS_15FloatRoundStyleE2EEESG_S1H_JEEENS4_5SM1004TMEM4LOAD26SM100_TMEM_LOAD_16dp256b8xESY_S18_NS4_17SM75_U32x4_LDSM_NENS4_14SM90_TMA_STOREES18_NS4_17SM90_U32x4_STSM_NENS4_39AutoVectorizingCopyWithAssumedAlignmentILi128EEEEEEvvEEEEvNT_6ParamsE:
[----:B------:R-:W1:Y:S01]  /*0000*/  LDC R1, c[0x0][0x37c] ;  /* 0x0000df00ff017b82 */ /* 0x000e620000000800 */
[----:B------:R-:W2:Y:S01]  /*0010*/  S2R R101, SR_TID.X ;  /* 0x0000000000657919 */ /* 0x000ea20000002100 */
[----:B------:R-:W3:Y:S01]  /*0020*/  LDCU.64 UR4, c[0x0][0x890] ;  /* 0x00011200ff0477ac */ /* 0x000ee20008000a00 */
[----:B------:R-:W-:Y:S02]  /*0030*/  PRMT R88, RZ, 0x7610, R88 ;  /* 0x00007610ff587816 */ /* 0x000fe40000000058 */
[----:B------:R-:W-:Y:S01]  /*0040*/  ELECT P5, URZ, PT ;  /* 0x0000000000ff782f */ /* 0x000fe200038a0000 */
[----:B------:R-:W4:Y:S01]  /*0050*/  LDCU.64 UR46, c[0x0][0x358] ;  /* 0x00006b00ff2e77ac */ /* 0x000f220008000a00 */
[----:B---3--:R-:W-:-:S04]  /*0060*/  UISETP.NE.U32.AND UP0, UPT, UR4, URZ, UPT ;  /* 0x000000ff0400728c */ /* 0x008fc8000bf05070 */
[----:B------:R-:W-:Y:S01]  /*0070*/  UISETP.NE.AND.EX UP0, UPT, UR5, URZ, UPT, UP0 ;  /* 0x000000ff0500728c */ /* 0x000fe2000bf05300 */
[----:B--2---:R-:W-:-:S05]  /*0080*/  SHF.R.U32.HI R93, RZ, 0x5, R101 ;  /* 0x00000005ff5d7819 */ /* 0x004fca0000011665 */
[----:B------:R-:W2:Y:S02]  /*0090*/  SHFL.IDX PT, R0, R93, RZ, 0x1f ;  /* 0x00001fff5d007589 */ /* 0x000ea400000e0000 */
[----:B--2---:R-:W-:Y:S01]  /*00a0*/  R2UR UR8, R0 ;  /* 0x00000000000872ca */ /* 0x004fe200000e0000 */
[----:B-1--4-:R-:W-:-:S14]  /*00b0*/  BRA.U UP0, `(.L_x_0) ;  /* 0x00000001002c7547 */ /* 0x012fdc000b800000 */
[----:B------:R-:W1:Y:S02]  /*00c0*/  LDCU.64 UR6, c[0x0][0x888] ;  /* 0x00011100ff0677ac */ /* 0x000e640008000a00 */
[----:B-1----:R-:W-:-:S04]  /*00d0*/  UISETP.NE.U32.AND UP0, UPT, UR6, URZ, UPT ;  /* 0x000000ff0600728c */ /* 0x002fc8000bf05070 */
[----:B------:R-:W-:-:S09]  /*00e0*/  UISETP.NE.AND.EX UP0, UPT, UR7, URZ, UPT, UP0 ;  /* 0x000000ff0700728c */ /* 0x000fd2000bf05300 */
[----:B------:R-:W-:Y:S05]  /*00f0*/  BRA.U !UP0, `(.L_x_1) ;  /* 0x0000000108107547 */ /* 0x000fea000b800000 */
[----:B------:R-:W1:Y:S02]  /*0100*/  LDC.64 R2, c[0x0][0x888] ;  /* 0x00022200ff027b82 */ /* 0x000e640000000a00 */
[----:B-1----:R1:W5:Y:S01]  /*0110*/  LDG.E R49, desc[UR46][R2.64] ;  /* 0x0000002e02317981 */ /* 0x002362000c1e1900 */
[----:B------:R-:W-:Y:S01]  /*0120*/  HFMA2 R88, -RZ, RZ, 0, 5.9604644775390625e-08 ;  /* 0x00000001ff587431 */ /* 0x000fe200000001ff */
[----:B------:R-:W-:Y:S05]  /*0130*/  BRA `(.L_x_0) ;  /* 0x00000000000c7947 */ /* 0x000fea0003800000 */
.L_x_1:
[----:B------:R-:W1:Y:S01]  /*0140*/  LDCU UR6, c[0x0][0x880] ;  /* 0x00011000ff0677ac */ /* 0x000e620008000800 */
[----:B------:R-:W-:Y:S01]  /*0150*/  HFMA2 R88, -RZ, RZ, 0, 5.9604644775390625e-08 ;  /* 0x00000001ff587431 */ /* 0x000fe200000001ff */
[----:B-1----:R-:W-:-:S07]  /*0160*/  MOV R49, UR6 ;  /* 0x0000000600317c02 */ /* 0x002fce0008000f00 */
.L_x_0:
[----:B------:R-:W2:Y:S02]  /*0170*/  LDCU.64 UR6, c[0x0][0x8b0] ;  /* 0x00011600ff0677ac */ /* 0x000ea40008000a00 */
[----:B--2---:R-:W-:-:S04]  /*0180*/  UISETP.NE.U32.AND UP0, UPT, UR6, URZ, UPT ;  /* 0x000000ff0600728c */ /* 0x004fc8000bf05070 */
[----:B------:R-:W-:-:S09]  /*0190*/  UISETP.NE.AND.EX UP0, UPT, UR7, URZ, UPT, UP0 ;  /* 0x000000ff0700728c */ /* 0x000fd2000bf05300 */
[----:B------:R-:W-:Y:S05]  /*01a0*/  BRA.U UP0, `(.L_x_2) ;  /* 0x0000000100247547 */ /* 0x000fea000b800000 */
[----:B------:R-:W2:Y:S02]  /*01b0*/  LDCU.64 UR6, c[0x0][0x8a8] ;  /* 0x00011500ff0677ac */ /* 0x000ea40008000a00 */
[----:B--2---:R-:W-:-:S04]  /*01c0*/  UISETP.NE.U32.AND UP0, UPT, UR6, URZ, UPT ;  /* 0x000000ff0600728c */ /* 0x004fc8000bf05070 */
[----:B------:R-:W-:-:S09]  /*01d0*/  UISETP.NE.AND.EX UP0, UPT, UR7, URZ, UPT, UP0 ;  /* 0x000000ff0700728c */ /* 0x000fd2000bf05300 */
[----:B------:R-:W-:Y:S05]  /*01e0*/  BRA.U !UP0, `(.L_x_3) ;  /* 0x00000001080c7547 */ /* 0x000fea000b800000 */
[----:B-1----:R-:W1:Y:S02]  /*01f0*/  LDC.64 R2, c[0x0][0x8a8] ;  /* 0x00022a00ff027b82 */ /* 0x002e640000000a00 */
[----:B-1----:R2:W5:Y:S01]  /*0200*/  LDG.E R47, desc[UR46][R2.64] ;  /* 0x0000002e022f7981 */ /* 0x002562000c1e1900 */
[----:B------:R-:W-:Y:S05]  /*0210*/  BRA `(.L_x_2) ;  /* 0x0000000000087947 */ /* 0x000fea0003800000 */
.L_x_3:
[----:B------:R-:W2:Y:S02]  /*0220*/  LDCU UR6, c[0x0][0x8a0] ;  /* 0x00011400ff0677ac */ /* 0x000ea40008000800 */
[----:B--2---:R-:W-:Y:S02]  /*0230*/  MOV R47, UR6 ;  /* 0x00000006002f7c02 */ /* 0x004fe40008000f00 */
.L_x_2:
[----:B------:R-:W-:Y:S01]  /*0240*/  IMAD.U32 R0, RZ, RZ, UR8 ;  /* 0x00000008ff007e24 */ /* 0x000fe2000f8e00ff */
[----:B------:R-:W-:Y:S04]  /*0250*/  BSSY.RECONVERGENT B0, `(.L_x_4) ;  /* 0x000000c000007945 */ /* 0x000fe80003800200 */
[C---:B------:R-:W-:Y:S02]  /*0260*/  ISETP.NE.OR P1, PT, R0.reuse, 0x1, !P5 ;  /* 0x000000010000780c */ /* 0x040fe40006f25670 */
[----:B------:R-:W-:-:S11]  /*0270*/  ISETP.NE.OR P0, PT, R0, 0x3, !P5 ;  /* 0x000000030000780c */ /* 0x000fd60006f05670 */
[----:B------:R-:W-:Y:S05]  /*0280*/  @P1 BRA `(.L_x_5) ;  /* 0x0000000000201947 */ /* 0x000fea0003800000 */
[----:B------:R-:W3:Y:S02]  /*0290*/  LDCU.64 UR6, c[0x0][0x348] ;  /* 0x00006900ff0677ac */ /* 0x000ee40008000a00 */
[----:B---3--:R-:W-:Y:S02]  /*02a0*/  UIADD3 UR10, UP1, UPT, UR6, 0x80, URZ ;  /* 0x00000080060a7890 */ /* 0x008fe4000ff3e0ff */
[----:B------:R-:W-:Y:S02]  /*02b0*/  UIADD3 UR6, UP0, UPT, UR6, 0x180, URZ ;  /* 0x0000018006067890 */ /* 0x000fe4000ff1e0ff */
[----:B------:R-:W-:Y:S02]  /*02c0*/  UIADD3.X UR11, UPT, UPT, URZ, UR7, URZ, UP1, !UPT ;  /* 0x00000007ff0b7290 */ /* 0x000fe40008ffe4ff */
[----:B------:R-:W-:-:S07]  /*02d0*/  UIADD3.X UR7, UPT, UPT, URZ, UR7, URZ, UP0, !UPT ;  /* 0x00000007ff077290 */ /* 0x000fce00087fe4ff */
[----:B------:R3:W-:Y:S02]  /*02e0*/  UTMACCTL.PF [UR10] ;  /* 0x000000000a0079b9 */ /* 0x0007e40008040000 */
[----:B------:R3:W-:Y:S02]  /*02f0*/  UTMACCTL.PF [UR6] ;  /* 0x00000000060079b9 */ /* 0x0007e40008040000 */
[----:B---3--:R-:W-:Y:S01]  /*0300*/  NOP ;  /* 0x0000000000007918 */ /* 0x008fe20000000000 */
.L_x_5:
[----:B------:R-:W-:Y:S05]  /*0310*/  BSYNC.RECONVERGENT B0 ;  /* 0x0000000000007941 */ /* 0x000fea0003800200 */
.L_x_4:
[----:B------:R-:W-:Y:S04]  /*0320*/  BSSY.RECONVERGENT B0, `(.L_x_6) ;  /* 0x000000a000007945 */ /* 0x000fe80003800200 */
        /* <DEDUP_REMOVED lines=9> */
.L_x_7:
[----:B------:R-:W-:Y:S05]  /*03c0*/  BSYNC.RECONVERGENT B0 ;  /* 0x0000000000007941 */ /* 0x000fea0003800200 */
.L_x_6:
[----:B------:R-:W3:Y:S01]  /*03d0*/  LDCU.64 UR6, c[0x0][0x888] ;  /* 0x00011100ff0677ac */ /* 0x000ee20008000a00 */
[----:B------:R-:W-:Y:S02]  /*03e0*/  UISETP.EQ.U32.AND UP1, UPT, UR4, URZ, UPT ;  /* 0x000000ff0400728c */ /* 0x000fe4000bf22070 */
[----:B------:R-:W-:Y:S02]  /*03f0*/  UPLOP3.LUT UP2, UPT, UPT, UPT, UPT, 0x80, 0x8 ;  /* 0x000000000008789c */ /* 0x000fe40003f4f070 */
[----:B---3--:R-:W-:-:S04]  /*0400*/  UISETP.NE.U32.AND UP0, UPT, UR6, URZ, UPT ;  /* 0x000000ff0600728c */ /* 0x008fc8000bf05070 */
[----:B------:R-:W-:-:S04]  /*0410*/  UISETP.NE.AND.EX UP0, UPT, UR7, URZ, UPT, UP0 ;  /* 0x000000ff0700728c */ /* 0x000fc8000bf05300 */
[----:B------:R-:W-:-:S04]  /*0420*/  UISETP.EQ.OR.EX UP3, UPT, UR5, URZ, !UP0, UP1 ;  /* 0x000000ff0500728c */ /* 0x000fc8000c762710 */
[----:B------:R-:W-:-:S05]  /*0430*/  UP2UR UR50, UPR, URZ, 0x8 ;  /* 0x00000008ff327883 */ /* 0x000fca0008000000 */
[----:B------:R-:W-:Y:S07]  /*0440*/  BRA.U !UP3, `(.L_x_8) ;  /* 0x000000010b207547 */ /* 0x000fee000b800000 */
[----:B------:R-:W-:Y:S01]  /*0450*/  UISETP.NE.U32.AND UP2, UPT, UR4, URZ, UPT ;  /* 0x000000ff0400728c */ /* 0x000fe2000bf45070 */
[----:B-----5:R-:W-:Y:S01]  /*0460*/  FSETP.NEU.AND P0, PT, R49, RZ, PT ;  /* 0x000000ff3100720b */ /* 0x020fe20003f0d000 */
[----:B------:R-:W-:Y:S02]  /*0470*/  USEL UR4, URZ, 0xffffffff, UP0 ;  /* 0xffffffffff047887 */ /* 0x000fe40008000000 */
[----:B------:R-:W-:-:S10]  /*0480*/  UISETP.NE.AND.EX UP2, UPT, UR5, URZ, UPT, UP2 ;  /* 0x000000ff0500728c */ /* 0x000fd4000bf45320 */
[----:B------:R-:W-:Y:S01]  /*0490*/  VOTEU.ANY UP1, P0 ;  /* 0x0000000000ff7886 */ /* 0x000fe20000020100 */
[----:B------:R-:W-:-:S04]  /*04a0*/  @!UP2 USEL UR4, URZ, 0xffffffff, UP1 ;  /* 0xffffffffff04a887 */ /* 0x000fc80008800000 */
[----:B------:R-:W-:-:S04]  /*04b0*/  ULOP3.LUT UR4, UR4, 0x1, URZ, 0xc0, !UPT ;  /* 0x0000000104047892 */ /* 0x000fc8000f8ec0ff */
[----:B------:R-:W-:-:S11]  /*04c0*/  UISETP.NE.U32.AND UP2, UPT, UR4, 0x1, UPT ;  /* 0x000000010400788c */ /* 0x000fd6000bf45070 */
.L_x_8:
[----:B-12---:R-:W1:Y:S01]  /*04d0*/  SHFL.IDX PT, R2, R93, RZ, 0x1f ;  /* 0x00001fff5d027589 */ /* 0x006e6200000e0000 */
[----:B------:R-:W-:-:S04]  /*04e0*/  UISETP.NE.AND UP1, UPT, UR8, 0x2, UPT ;  /* 0x000000020800788c */ /* 0x000fc8000bf25270 */
[----:B------:R-:W-:Y:S01]  /*04f0*/  USEL UR6, URZ, 0x1, UP1 ;  /* 0x00000001ff067887 */ /* 0x000fe20008800000 */
[----:B-1----:R-:W-:-:S13]  /*0500*/  ISETP.NE.AND P0, PT, R2, RZ, PT ;  /* 0x000000ff0200720c */ /* 0x002fda0003f05270 */
[----:B------:R-:W-:Y:S05]  /*0510*/  @P0 BRA `(.L_x_9) ;  /* 0x0000000000400947 */ /* 0x000fea0003800000 */
[----:B------:R-:W1:Y:S01]  /*0520*/  S2UR UR5, SR_CgaCtaId ;  /* 0x00000000000579c3 */ /* 0x000e620000008800 */
[----:B------:R-:W-:Y:S01]  /*0530*/  UMOV UR7, 0x400 ;  /* 0x0000040000077882 */ /* 0x000fe20000000000 */
[----:B------:R-:W-:Y:S01]  /*0540*/  UMOV UR4, 0x1 ;  /* 0x0000000100047882 */ /* 0x000fe20000000000 */
[----:B------:R-:W-:Y:S01]  /*0550*/  ELECT P0, URZ, PT ;  /* 0x0000000000ff782f */ /* 0x000fe20003800000 */
[----:B------:R-:W-:-:S04]  /*0560*/  UIADD3 UR10, UPT, UPT, -UR4, 0x100000, URZ ;  /* 0x00100000040a7890 */ /* 0x000fc8000fffe1ff */
[----:B------:R-:W-:Y:S02]  /*0570*/  USHF.L.U32 UR11, UR10, 0xb, URZ ;  /* 0x0000000b0a0b7899 */ /* 0x000fe400080006ff */
[----:B------:R-:W-:Y:S02]  /*0580*/  USHF.L.U32 UR10, UR10, 0x1, URZ ;  /* 0x000000010a0a7899 */ /* 0x000fe400080006ff */
[----:B-1----:R-:W-:Y:S01]  /*0590*/  ULEA UR5, UR5, UR7, 0x18 ;  /* 0x0000000705057291 */ /* 0x002fe2000f8ec0ff */
[----:B------:R-:W1:Y:S11]  /*05a0*/  FENCE.VIEW.ASYNC.S ;  /* 0x00000000000073c6 */ /* 0x000e760000000000 */
[----:B-1----:R1:W2:Y:S01]  /*05b0*/  SYNCS.EXCH.64 URZ, [UR5], UR10 ;  /* 0x0000000a05ff75b2 */ /* 0x0022a20008000100 */
[----:B------:R1:W3:Y:S01]  /*05c0*/  SYNCS.EXCH.64 URZ, [UR5+0x18], UR10 ;  /* 0x0000180a05ff75b2 */ /* 0x0002e20008000100 */
[----:B------:R1:W4:Y:S01]  /*05d0*/  SYNCS.EXCH.64 URZ, [UR5+0x8], UR10 ;  /* 0x0000080a05ff75b2 */ /* 0x0003220008000100 */
[----:B------:R1:W1:Y:S01]  /*05e0*/  SYNCS.EXCH.64 URZ, [UR5+0x20], UR10 ;  /* 0x0000200a05ff75b2 */ /* 0x0002620008000100 */
[----:B------:R1:W1:Y:S01]  /*05f0*/  SYNCS.EXCH.64 URZ, [UR5+0x10], UR10 ;  /* 0x0000100a05ff75b2 */ /* 0x0002620008000100 */
[----:B------:R1:W1:Y:S01]  /*0600*/  SYNCS.EXCH.64 URZ, [UR5+0x28], UR10 ;  /* 0x0000280a05ff75b2 */ /* 0x0002620008000100 */
[----:B------:R-:W-:Y:S01]  /*0610*/  NOP ;  /* 0x0000000000007918 */ /* 0x000fe20000000000 */
.L_x_9:
[----:B------:R-:W2:Y:S01]  /*0620*/  SHFL.IDX PT, R2, R93, RZ, 0x1f ;  /* 0x00001fff5d027589 */ /* 0x000ea200000e0000 */
[----:B------:R-:W-:Y:S01]  /*0630*/  NOP ;  /* 0x0000000000007918 */ /* 0x000fe20000000000 */
[----:B--2---:R-:W-:-:S13]  /*0640*/  ISETP.NE.AND P0, PT, R2, 0x1, PT ;  /* 0x000000010200780c */ /* 0x004fda0003f05270 */
[----:B------:R-:W-:Y:S05]  /*0650*/  @P0 BRA `(.L_x_10) ;  /* 0x0000000000580947 */ /* 0x000fea0003800000 */
[----:B------:R-:W2:Y:S01]  /*0660*/  S2UR UR7, SR_CgaCtaId ;  /* 0x00000000000779c3 */ /* 0x000ea20000008800 */
[----:B------:R-:W-:Y:S01]  /*0670*/  UMOV UR9, 0x400 ;  /* 0x0000040000097882 */ /* 0x000fe20000000000 */
[----:B-1----:R-:W-:Y:S01]  /*0680*/  UMOV UR5, 0x20 ;  /* 0x0000002000057882 */ /* 0x002fe20000000000 */
[----:B------:R-:W-:Y:S01]  /*0690*/  UMOV UR4, 0x80 ;  /* 0x0000008000047882 */ /* 0x000fe20000000000 */
[----:B------:R-:W-:-:S04]  /*06a0*/  UIADD3 UR10, UPT, UPT, -UR5, 0x100000, URZ ;  /* 0x00100000050a7890 */ /* 0x000fc8000fffe1ff */
[----:B------:R-:W-:Y:S02]  /*06b0*/  USHF.L.U32 UR11, UR10, 0xb, URZ ;  /* 0x0000000b0a0b7899 */ /* 0x000fe400080006ff */
[----:B------:R-:W-:Y:S02]  /*06c0*/  USHF.L.U32 UR10, UR10, 0x1, URZ ;  /* 0x000000010a0a7899 */ /* 0x000fe400080006ff */
[----:B------:R-:W-:-:S04]  /*06d0*/  UIADD3 UR4, UPT, UPT, -UR4, 0x100000, URZ ;  /* 0x0010000004047890 */ /* 0x000fc8000fffe1ff */
[----:B------:R-:W-:Y:S02]  /*06e0*/  USHF.L.U32 UR5, UR4, 0xb, URZ ;  /* 0x0000000b04057899 */ /* 0x000fe400080006ff */
[----:B------:R-:W-:Y:S01]  /*06f0*/  USHF.L.U32 UR4, UR4, 0x1, URZ ;  /* 0x0000000104047899 */ /* 0x000fe200080006ff */
[----:B------:R-:W-:Y:S01]  /*0700*/  ELECT P0, URZ, PT ;  /* 0x0000000000ff782f */ /* 0x000fe20003800000 */
[----:B--2---:R-:W-:Y:S01]  /*0710*/  ULEA UR7, UR7, UR9, 0x18 ;  /* 0x0000000907077291 */ /* 0x004fe2000f8ec0ff */
[----:B------:R-:W1:Y:S11]  /*0720*/  FENCE.VIEW.ASYNC.S ;  /* 0x00000000000073c6 */ /* 0x000e760000000000 */
[----:B-1----:R2:W1:Y:S01]  /*0730*/  SYNCS.EXCH.64 URZ, [UR7+0x30], UR10 ;  /* 0x0000300a07ff75b2 */ /* 0x0024620008000100 */
[----:B------:R2:W1:Y:S01]  /*0740*/  SYNCS.EXCH.64 URZ, [UR7+0x50], UR4 ;  /* 0x0000500407ff75b2 */ /* 0x0004620008000100 */
[----:B------:R2:W1:Y:S01]  /*0750*/  SYNCS.EXCH.64 URZ, [UR7+0x38], UR10 ;  /* 0x0000380a07ff75b2 */ /* 0x0004620008000100 */
[----:B------:R2:W1:Y:S01]  /*0760*/  SYNCS.EXCH.64 URZ, [UR7+0x58], UR4 ;  /* 0x0000580407ff75b2 */ /* 0x0004620008000100 */
[----:B------:R2:W1:Y:S01]  /*0770*/  SYNCS.EXCH.64 URZ, [UR7+0x40], UR10 ;  /* 0x0000400a07ff75b2 */ /* 0x0004620008000100 */
[----:B------:R2:W1:Y:S01]  /*0780*/  SYNCS.EXCH.64 URZ, [UR7+0x60], UR4 ;  /* 0x0000600407ff75b2 */ /* 0x0004620008000100 */
[----:B------:R2:W1:Y:S01]  /*0790*/  SYNCS.EXCH.64 URZ, [UR7+0x48], UR10 ;  /* 0x0000480a07ff75b2 */ /* 0x0004620008000100 */
[----:B------:R2:W1:Y:S02]  /*07a0*/  SYNCS.EXCH.64 URZ, [UR7+0x68], UR4 ;  /* 0x0000680407ff75b2 */ /* 0x0004640008000100 */
[----:B--2---:R-:W-:Y:S01]  /*07b0*/  NOP ;  /* 0x0000000000007918 */ /* 0x004fe20000000000 */
.L_x_10:
[----:B------:R-:W2:Y:S01]  /*07c0*/  SHFL.IDX PT, R2, R93, RZ, 0x1f ;  /* 0x00001fff5d027589 */ /* 0x000ea200000e0000 */
[----:B------:R-:W-:Y:S01]  /*07d0*/  NOP ;  /* 0x0000000000007918 */ /* 0x000fe20000000000 */
[----:B--2---:R-:W-:-:S13]  /*07e0*/  ISETP.NE.AND P0, PT, R2, 0x3, PT ;  /* 0x000000030200780c */ /* 0x004fda0003f05270 */
[----:B------:R-:W-:Y:S05]  /*07f0*/  @P0 BRA `(.L_x_11) ;  /* 0x0000000000300947 */ /* 0x000fea0003800000 */
[----:B-1----:R-:W1:Y:S01]  /*0800*/  S2UR UR5, SR_CgaCtaId ;  /* 0x00000000000579c3 */ /* 0x002e620000008800 */
        /* <DEDUP_REMOVED lines=8> */
[----:B-1----:R2:W1:Y:S01]  /*0890*/  SYNCS.EXCH.64 URZ, [UR5+0x70], UR10 ;  /* 0x0000700a05ff75b2 */ /* 0x0024620008000100 */
[----:B------:R2:W1:Y:S02]  /*08a0*/  SYNCS.EXCH.64 URZ, [UR5+0x78], UR10 ;  /* 0x0000780a05ff75b2 */ /* 0x0004640008000100 */
[----:B--2---:R-:W-:Y:S01]  /*08b0*/  NOP ;  /* 0x0000000000007918 */ /* 0x004fe20000000000 */
.L_x_11:
[----:B------:R-:W2:Y:S01]  /*08c0*/  SHFL.IDX PT, R2, R93, RZ, 0x1f ;  /* 0x00001fff5d027589 */ /* 0x000ea200000e0000 */
[----:B------:R-:W-:Y:S01]  /*08d0*/  NOP ;  /* 0x0000000000007918 */ /* 0x000fe20000000000 */
[----:B--2---:R-:W-:-:S13]  /*08e0*/  ISETP.NE.AND P0, PT, R2, 0x4, PT ;  /* 0x000000040200780c */ /* 0x004fda0003f05270 */
[----:B------:R-:W-:Y:S05]  /*08f0*/  @P0 BRA `(.L_x_12) ;  /* 0x00000000004c0947 */ /* 0x000fea0003800000 */
[----:B-1----:R-:W1:Y:S01]  /*0900*/  S2UR UR5, SR_CgaCtaId ;  /* 0x00000000000579c3 */ /* 0x002e620000008800 */
[----:B------:R-:W-:Y:S01]  /*0910*/  UMOV UR9, 0x100 ;  /* 0x0000010000097882 */ /* 0x000fe20000000000 */
[----:B------:R-:W-:Y:S01]  /*0920*/  UMOV UR7, 0x400 ;  /* 0x0000040000077882 */ /* 0x000fe20000000000 */
[----:B------:R-:W-:Y:S01]  /*0930*/  USEL UR9, UR9, 0xe0, UP2 ;  /* 0x000000e009097887 */ /* 0x000fe20009000000 */
[----:B------:R-:W-:Y:S01]  /*0940*/  UMOV UR4, 0x1 ;  /* 0x0000000100047882 */ /* 0x000fe20000000000 */
[----:B------:R-:W-:Y:S01]  /*0950*/  ELECT P0, URZ, PT ;  /* 0x0000000000ff782f */ /* 0x000fe20003800000 */
[----:B------:R-:W-:-:S04]  /*0960*/  UIADD3 UR10, UPT, UPT, -UR4, 0x100000, URZ ;  /* 0x00100000040a7890 */ /* 0x000fc8000fffe1ff */
[----:B------:R-:W-:Y:S02]  /*0970*/  USHF.L.U32 UR11, UR10, 0xb, URZ ;  /* 0x0000000b0a0b7899 */ /* 0x000fe400080006ff */
[----:B------:R-:W-:Y:S02]  /*0980*/  USHF.L.U32 UR10, UR10, 0x1, URZ ;  /* 0x000000010a0a7899 */ /* 0x000fe400080006ff */
[----:B------:R-:W-:-:S04]  /*0990*/  UIADD3 UR12, UPT, UPT, -UR9, 0x100000, URZ ;  /* 0x00100000090c7890 */ /* 0x000fc8000fffe1ff */
[----:B------:R-:W-:Y:S02]  /*09a0*/  USHF.L.U32 UR13, UR12, 0xb, URZ ;  /* 0x0000000b0c0d7899 */ /* 0x000fe400080006ff */
[----:B------:R-:W-:Y:S02]  /*09b0*/  USHF.L.U32 UR12, UR12, 0x1, URZ ;  /* 0x000000010c0c7899 */ /* 0x000fe400080006ff */
[----:B-1----:R-:W-:Y:S01]  /*09c0*/  ULEA UR5, UR5, UR7, 0x18 ;  /* 0x0000000705057291 */ /* 0x002fe2000f8ec0ff */
[----:B------:R-:W1:Y:S11]  /*09d0*/  FENCE.VIEW.ASYNC.S ;  /* 0x00000000000073c6 */ /* 0x000e760000000000 */
[----:B-1----:R2:W1:Y:S01]  /*09e0*/  SYNCS.EXCH.64 URZ, [UR5+0x80], UR10 ;  /* 0x0000800a05ff75b2 */ /* 0x0024620008000100 */
[----:B------:R2:W1:Y:S01]  /*09f0*/  SYNCS.EXCH.64 URZ, [UR5+0x90], UR12 ;  /* 0x0000900c05ff75b2 */ /* 0x0004620008000100 */
[----:B------:R2:W1:Y:S01]  /*0a00*/  SYNCS.EXCH.64 URZ, [UR5+0x88], UR10 ;  /* 0x0000880a05ff75b2 */ /* 0x0004620008000100 */
[----:B------:R2:W1:Y:S02]  /*0a10*/  SYNCS.EXCH.64 URZ, [UR5+0x98], UR12 ;  /* 0x0000980c05ff75b2 */ /* 0x0004640008000100 */
[----:B--2---:R-:W-:Y:S01]  /*0a20*/  NOP ;  /* 0x0000000000007918 */ /* 0x004fe20000000000 */
.L_x_12:
        /* <DEDUP_REMOVED lines=26> */
.L_x_13:
        /* <DEDUP_REMOVED lines=18> */
.L_x_14:
[----:B-1----:R-:W1:Y:S01]  /*0cf0*/  S2UR UR5, SR_CTAID.X ;  /* 0x00000000000579c3 */ /* 0x002e620000002500 */
[----:B------:R-:W-:-:S05]  /*0d00*/  CS2R.32 R87, SR_CgaSize ;  /* 0x0000000000577805 */ /* 0x000fca0000008a00 */
[----:B------:R-:W-:-:S05]  /*0d10*/  IMAD R87, R87, -0xa0, RZ ;  /* 0xffffff6057577824 */ /* 0x000fca00078e02ff */
[----:B------:R-:W-:-:S14]  /*0d20*/  R2UR UR9, R87 ;  /* 0x00000000570972ca */ /* 0x000fdc00000e0000 */
[----:B------:R-:W2:Y:S01]  /*0d30*/  LDCU UR9, c[0x0][UR9+0x2b0] ;  /* 0x00005600090977ac */ /* 0x000ea20008000800 */
[----:B------:R-:W-:Y:S01]  /*0d40*/  NOP ;  /* 0x0000000000007918 */ /* 0x000fe20000000000 */
[----:B------:R-:W-:-:S05]  /*0d50*/  CS2R.32 R87, SR_CgaSize ;  /* 0x0000000000577805 */ /* 0x000fca0000008a00 */
[----:B------:R-:W-:-:S05]  /*0d60*/  IMAD R87, R87, -0xa0, RZ ;  /* 0xffffff6057577824 */ /* 0x000fca00078e02ff */
[----:B------:R-:W-:-:S14]  /*0d70*/  R2UR UR7, R87 ;  /* 0x00000000570772ca */ /* 0x000fdc00000e0000 */
[----:B------:R-:W3:Y:S01]  /*0d80*/  LDCU UR7, c[0x0][UR7+0x2b4] ;  /* 0x00005680070777ac */ /* 0x000ee20008000800 */
[----:B------:R-:W4:Y:S08]  /*0d90*/  S2UR UR4, SR_CTAID.Y ;  /* 0x00000000000479c3 */ /* 0x000f300000002600 */
[----:B------:R-:W3:Y:S01]  /*0da0*/  LDC R10, c[0x0][0xb24] ;  /* 0x0002c900ff0a7b82 */ /* 0x000ee20000000800 */
[----:B-1----:R-:W-:-:S02]  /*0db0*/  I2FP.F32.U32 R87, UR5 ;  /* 0x0000000500577c45 */ /* 0x002fc40008201000 */
[----:B------:R-:W-:-:S05]  /*0dc0*/  CS2R.32 R3, SR_CgaSize ;  /* 0x0000000000037805 */ /* 0x000fca0000008a00 */
[----:B------:R-:W-:-:S06]  /*0dd0*/  IMAD R3, R3, -0xa0, RZ ;  /* 0xffffff6003037824 */ /* 0x000fcc00078e02ff */
[----:B------:R-:W1:Y:S01]  /*0de0*/  LDC R3, c[0x0][R3+0x2a0] ;  /* 0x0000a80003037b82 */ /* 0x000e620000000800 */
[----:B------:R-:W-:Y:S01]  /*0df0*/  MOV R15, UR5 ;  /* 0x00000005000f7c02 */ /* 0x000fe20008000f00 */
[----:B--2---:R-:W-:Y:S01]  /*0e00*/  FMUL R87, R87, UR9 ;  /* 0x0000000957577c20 */ /* 0x004fe20008400000 */
[----:B----4-:R-:W-:Y:S02]  /*0e10*/  I2FP.F32.U32 R86, UR4 ;  /* 0x0000000400567c45 */ /* 0x010fe40008201000 */
[----:B------:R-:W-:-:S05]  /*0e20*/  CS2R.32 R2, SR_CgaSize ;  /* 0x0000000000027805 */ /* 0x000fca0000008a00 */
[----:B------:R-:W-:-:S06]  /*0e30*/  IMAD R2, R2, -0xa0, RZ ;  /* 0xffffff6002027824 */ /* 0x000fcc00078e02ff */
[----:B------:R-:W2:Y:S01]  /*0e40*/  LDC R2, c[0x0][R2+0x2a4] ;  /* 0x0000a90002027b82 */ /* 0x000ea20000000800 */
[----:B------:R-:W-:Y:S01]  /*0e50*/  MOV R14, UR4 ;  /* 0x00000004000e7c02 */ /* 0x000fe20008000f00 */
[----:B------:R-:W4:Y:S01]  /*0e60*/  F2I.U32.TRUNC.NTZ R87, R87 ;  /* 0x0000005700577305 */ /* 0x000f22000020f000 */
[----:B---3--:R-:W-:-:S05]  /*0e70*/  FMUL R86, R86, UR7 ;  /* 0x0000000756567c20 */ /* 0x008fca0008400000 */
[----:B------:R-:W-:Y:S01]  /*0e80*/  BAR.SYNC.DEFER_BLOCKING 0x0 ;  /* 0x0000000000007b1d */ /* 0x000fe20000010000 */
[----:B------:R-:W-:-:S05]  /*0e90*/  ISETP.GE.AND P0, PT, R10, 0x1, PT ;  /* 0x000000010a00780c */ /* 0x000fca0003f06270 */
[----:B------:R-:W3:Y:S02]  /*0ea0*/  F2I.U32.TRUNC.NTZ R86, R86 ;  /* 0x0000005600567305 */ /* 0x000ee4000020f000 */
[----:B------:R-:W2:Y:S01]  /*0eb0*/  S2UR UR36, SR_CTAID.Z ;  /* 0x00000000002479c3 */ /* 0x000ea20000002700 */
[----:B----4-:R-:W-:-:S05]  /*0ec0*/  IADD3 R87, PT, PT, -R87, RZ, RZ ;  /* 0x000000ff57577210 */ /* 0x010fca0007ffe1ff */
[----:B-1----:R-:W-:Y:S01]  /*0ed0*/  IMAD R87, R3, R87, UR5 ;  /* 0x0000000503577e24 */ /* 0x002fe2000f8e0257 */
[----:B---3--:R-:W-:-:S05]  /*0ee0*/  IADD3 R86, PT, PT, -R86, RZ, RZ ;  /* 0x000000ff56567210 */ /* 0x008fca0007ffe1ff */
[----:B--2---:R-:W-:Y:S01]  /*0ef0*/  IMAD R86, R2, R86, UR4 ;  /* 0x0000000402567e24 */ /* 0x004fe2000f8e0256 */
[----:B------:R-:W-:Y:S06]  /*0f00*/  @!P0 BRA `(.L_x_15) ;  /* 0x0000000000b88947 */ /* 0x000fec0003800000 */
[----:B------:R-:W1:Y:S01]  /*0f10*/  LDC.64 R4, c[0x0][0xb18] ;  /* 0x0002c600ff047b82 */ /* 0x000e620000000a00 */
[----:B------:R-:W-:-:S07]  /*0f20*/  ISETP.NE.AND P0, PT, R10, 0x1, PT ;  /* 0x000000010a00780c */ /* 0x000fce0003f05270 */
[----:B------:R-:W2:Y:S08]  /*0f30*/  LDC R9, c[0x0][0xb0c] ;  /* 0x0002c300ff097b82 */ /* 0x000eb00000000800 */
[----:B------:R-:W3:Y:S08]  /*0f40*/  LDC R12, c[0x0][0x370] ;  /* 0x0000dc00ff0c7b82 */ /* 0x000ef00000000800 */
[----:B------:R-:W4:Y:S01]  /*0f50*/  LDC R11, c[0x0][0x374] ;  /* 0x0000dd00ff0b7b82 */ /* 0x000f220000000800 */
[----:B-1----:R-:W-:-:S07]  /*0f60*/  ISETP.NE.AND P1, PT, R4, 0x1, PT ;  /* 0x000000010400780c */ /* 0x002fce0003f25270 */
[----:B------:R-:W3:Y:S01]  /*0f70*/  LDC.64 R6, c[0x0][0xb10] ;  /* 0x0002c400ff067b82 */ /* 0x000ee20000000a00 */
[----:B--2---:R-:W-:-:S07]  /*0f80*/  ISETP.NE.AND P2, PT, R9, 0x1, PT ;  /* 0x000000010900780c */ /* 0x004fce0003f45270 */
[----:B------:R-:W1:Y:S08]  /*0f90*/  LDC R8, c[0x0][0xb20] ;  /* 0x0002c800ff087b82 */ /* 0x000e700000000800 */
[----:B------:R-:W2:Y:S01]  /*0fa0*/  LDC.64 R2, c[0x0][0xb28] ;  /* 0x0002ca00ff027b82 */ /* 0x000ea20000000a00 */
[----:B----4-:R-:W-:-:S04]  /*0fb0*/  IMAD.HI.U32 R13, R11, R5, RZ ;  /* 0x000000050b0d7227 */ /* 0x010fc800078e00ff */
[----:B------:R-:W-:-:S04]  /*0fc0*/  IMAD.HI.U32 R5, R14, R5, RZ ;  /* 0x000000050e057227 */ /* 0x000fc800078e00ff */
[----:B---3--:R-:W-:-:S05]  /*0fd0*/  IMAD.HI.U32 R16, R12, R6, RZ ;  /* 0x000000060c107227 */ /* 0x008fca00078e00ff */
[-C--:B------:R-:W-:Y:S01]  /*0fe0*/  @P2 SHF.R.U32.HI R12, RZ, R7.reuse, R16 ;  /* 0x00000007ff0c2219 */ /* 0x080fe20000011610 */
[----:B------:R-:W-:Y:S01]  /*0ff0*/  IMAD.HI.U32 R16, R15, R6, RZ ;  /* 0x000000060f107227 */ /* 0x000fe200078e00ff */
[-C--:B-1----:R-:W-:Y:S02]  /*1000*/  @P1 SHF.R.U32.HI R11, RZ, R8.reuse, R13 ;  /* 0x00000008ff0b1219 */ /* 0x082fe4000001160d */
[----:B------:R-:W-:Y:S02]  /*1010*/  SHF.R.U32.HI R5, RZ, R8, R5 ;  /* 0x00000008ff057219 */ /* 0x000fe40000011605 */
[----:B------:R-:W-:Y:S02]  /*1020*/  SHF.R.U32.HI R16, RZ, R7, R16 ;  /* 0x00000007ff107219 */ /* 0x000fe40000011610 */
[----:B------:R-:W-:Y:S01]  /*1030*/  SEL R5, R14, R5, !P1 ;  /* 0x000000050e057207 */ /* 0x000fe20004800000 */
[----:B--2---:R-:W-:Y:S01]  /*1040*/  IMAD.HI.U32 R13, R11, R2, RZ ;  /* 0x000000020b0d7227 */ /* 0x004fe200078e00ff */
[----:B------:R-:W-:-:S03]  /*1050*/  SEL R16, R15, R16, !P2 ;  /* 0x000000100f107207 */ /* 0x000fc60005000000 */
[----:B------:R-:W-:Y:S01]  /*1060*/  IMAD.HI.U32 R6, R12, R2, RZ ;  /* 0x000000020c067227 */ /* 0x000fe200078e00ff */
[----:B------:R-:W-:-:S04]  /*1070*/  @P0 SHF.R.U32.HI R11, RZ, R3, R13 ;  /* 0x00000003ff0b0219 */ /* 0x000fc8000001160d */
[----:B------:R-:W-:Y:S01]  /*1080*/  @P0 SHF.R.U32.HI R12, RZ, R3, R6 ;  /* 0x00000003ff0c0219 */ /* 0x000fe20000011606 */
[----:B------:R-:W-:-:S04]  /*1090*/  IMAD R11, R11, R10, RZ ;  /* 0x0000000a0b0b7224 */ /* 0x000fc800078e02ff */
[----:B------:R-:W-:Y:S01]  /*10a0*/  IMAD R6, R12, R10, RZ ;  /* 0x0000000a0c067224 */ /* 0x000fe200078e02ff */
[----:B------:R-:W-:-:S04]  /*10b0*/  ISETP.GE.AND P1, PT, R5, R11, PT ;  /* 0x0000000b0500720c */ /* 0x000fc80003f26270 */
[----:B------:R-:W-:Y:S01]  /*10c0*/  ISETP.GE.OR P1, PT, R16, R6, P1 ;  /* 0x000000061000720c */ /* 0x000fe20000f26670 */
[----:B------:R-:W-:-:S05]  /*10d0*/  IMAD.HI.U32 R6, R5, R2, RZ ;  /* 0x0000000205067227 */ /* 0x000fca00078e00ff */
[----:B------:R-:W-:-:S04]  /*10e0*/  SHF.R.U32.HI R6, RZ, R3, R6 ;  /* 0x00000003ff067219 */ /* 0x000fc80000011606 */
[----:B------:R-:W-:-:S03]  /*10f0*/  SEL R6, R5, R6, !P0 ;  /* 0x0000000605067207 */ /* 0x000fc60004000000 */
[----:B------:R-:W-:Y:S01]  /*1100*/  @!P1 IMAD.HI.U32 R7, R16, R2, RZ ;  /* 0x0000000210079227 */ /* 0x000fe200078e00ff */
[----:B------:R-:W-:-:S04]  /*1110*/  IADD3 R2, PT, PT, -R6, RZ, RZ ;  /* 0x000000ff06027210 */ /* 0x000fc80007ffe1ff */
[----:B------:R-:W-:Y:S01]  /*1120*/  @!P1 SHF.R.U32.HI R3, RZ, R3, R7 ;  /* 0x00000003ff039219 */ /* 0x000fe20000011607 */
[----:B------:R-:W-:Y:S01]  /*1130*/  IMAD R2, R10, R2, R5 ;  /* 0x000000020a027224 */ /* 0x000fe200078e0205 */
[----:B------:R-:W-:Y:S02]  /*1140*/  IADD3 R7, PT, PT, -R5, RZ, RZ ;  /* 0x000000ff05077210 */ /* 0x000fe40007ffe1ff */
[----:B------:R-:W-:-:S03]  /*1150*/  @!P1 SEL R3, R16, R3, !P0 ;  /* 0x0000000310039207 */ /* 0x000fc60004000000 */
[----:B------:R-:W-:Y:S02]  /*1160*/  IMAD R7, R4, R7, R14 ;  /* 0x0000000704077224 */ /* 0x000fe400078e020e */
[--C-:B------:R-:W-:Y:S02]  /*1170*/  @!P1 IMAD.IADD R6, R6, 0x1, -R3.reuse ;  /* 0x0000000106069824 */ /* 0x100fe400078e0a03 */
[----:B------:R-:W-:Y:S01]  /*1180*/  @!P1 IMAD R3, R2, R12, R3 ;  /* 0x0000000c02039224 */ /* 0x000fe200078e0203 */
[----:B------:R-:W-:Y:S01]  /*1190*/  IADD3 R2, PT, PT, -R16, RZ, RZ ;  /* 0x000000ff10027210 */ /* 0x000fe20007ffe1ff */
[----:B------:R-:W-:Y:S02]  /*11a0*/  @!P1 IMAD R5, R6, R10, R16 ;  /* 0x0000000a06059224 */ /* 0x000fe400078e0210 */
[----:B------:R-:W-:Y:S02]  /*11b0*/  @!P1 IMAD.MOV.U32 R16, RZ, RZ, R3 ;  /* 0x000000ffff109224 */ /* 0x000fe400078e0003 */
[----:B------:R-:W-:-:S02]  /*11c0*/  IMAD R2, R9, R2, R15 ;  /* 0x0000000209027224 */ /* 0x000fc400078e020f */
[----:B------:R-:W-:Y:S02]  /*11d0*/  IMAD R14, R5, R4, R7 ;  /* 0x00000004050e7224 */ /* 0x000fe400078e0207 */
[----:B------:R-:W-:Y:S02]  /*11e0*/  IMAD R15, R16, R9, R2 ;  /* 0x00000009100f7224 */ /* 0x000fe400078e0202 */
.L_x_15:
[----:B------:R-:W1:Y:S01]  /*11f0*/  LDCU UR4, c[0x0][0xb30] ;  /* 0x00016600ff0477ac */ /* 0x000e620008000800 */
[----:B------:R-:W2:Y:S08]  /*1200*/  S2UR UR37, SR_CgaCtaId ;  /* 0x00000000002579c3 */ /* 0x000eb00000008800 */
[----:B------:R-:W3:Y:S01]  /*1210*/  LDC R40, c[0x0][0xb24] ;  /* 0x0002c900ff287b82 */ /* 0x000ee20000000800 */
[----:B-1----:R-:W-:-:S09]  /*1220*/  UISETP.NE.AND UP1, UPT, UR4, 0x1, UPT ;  /* 0x000000010400788c */ /* 0x002fd2000bf25270 */
[----:B--2---:R-:W-:Y:S05]  /*1230*/  BRA.U UP1, `(.L_x_16) ;  /* 0x0000000101407547 */ /* 0x004fea000b800000 */
[----:B------:R-:W1:Y:S08]  /*1240*/  LDC.64 R4, c[0x0][0xb10] ;  /* 0x0002c400ff047b82 */ /* 0x000e700000000a00 */
[----:B------:R-:W2:Y:S08]  /*1250*/  LDC.64 R2, c[0x0][0xb18] ;  /* 0x0002c600ff027b82 */ /* 0x000eb00000000a00 */
[----:B------:R-:W4:Y:S08]  /*1260*/  LDC R6, c[0x0][0xb20] ;  /* 0x0002c800ff067b82 */ /* 0x000f300000000800 */
[----:B------:R-:W3:Y:S01]  /*1270*/  LDC R7, c[0x0][0xb0c] ;  /* 0x0002c300ff077b82 */ /* 0x000ee20000000800 */
[----:B-1----:R-:W-:-:S05]  /*1280*/  IMAD.HI.U32 R4, R15, R4, RZ ;  /* 0x000000040f047227 */ /* 0x002fca00078e00ff */
[----:B------:R-:W-:Y:S01]  /*1290*/  SHF.R.U32.HI R4, RZ, R5, R4 ;  /* 0x00000005ff047219 */ /* 0x000fe20000011604 */
[----:B--2---:R-:W-:Y:S01]  /*12a0*/  IMAD.HI.U32 R3, R14, R3, RZ ;  /* 0x000000030e037227 */ /* 0x004fe200078e00ff */
[----:B------:R-:W-:-:S04]  /*12b0*/  ISETP.NE.AND P0, PT, R2, 0x1, PT ;  /* 0x000000010200780c */ /* 0x000fc80003f05270 */
[----:B----4-:R-:W-:-:S04]  /*12c0*/  SHF.R.U32.HI R3, RZ, R6, R3 ;  /* 0x00000006ff037219 */ /* 0x010fc80000011603 */
[----:B------:R-:W-:Y:S02]  /*12d0*/  SEL R3, R14, R3, !P0 ;  /* 0x000000030e037207 */ /* 0x000fe40004000000 */
[----:B---3--:R-:W-:-:S04]  /*12e0*/  ISETP.NE.AND P1, PT, R7, 0x1, PT ;  /* 0x000000010700780c */ /* 0x008fc80003f25270 */
[----:B------:R-:W-:-:S05]  /*12f0*/  SEL R4, R15, R4, !P1 ;  /* 0x000000040f047207 */ /* 0x000fca0004800000 */
[----:B------:R-:W-:Y:S02]  /*1300*/  IMAD.IADD R5, R3, 0x1, -R4 ;  /* 0x0000000103057824 */ /* 0x000fe400078e0a04 */
[----:B------:R-:W-:Y:S02]  /*1310*/  IMAD.IADD R3, R4, 0x1, -R3 ;  /* 0x0000000104037824 */ /* 0x000fe400078e0a03 */
[----:B------:R-:W-:Y:S02]  /*1320*/  IMAD R15, R5, R7, R15 ;  /* 0x00000007050f7224 */ /* 0x000fe400078e020f */
[----:B------:R-:W-:-:S07]  /*1330*/  IMAD R14, R3, R2, R14 ;  /* 0x00000002030e7224 */ /* 0x000fce00078e020e */
.L_x_16:
[----:B------:R-:W-:Y:S01]  /*1340*/  BAR.SYNC.DEFER_BLOCKING 0x0 ;  /* 0x0000000000007b1d */ /* 0x000fe20000010000 */
[----:B------:R-:W-:Y:S01]  /*1350*/  UISETP.NE.AND UP1, UPT, UR8, 0x2, UPT ;  /* 0x000000020800788c */ /* 0x000fe2000bf25270 */
[----:B------:R-:W-:Y:S02]  /*1360*/  ISETP.NE.OR P5, PT, R0, 0x2, !P5 ;  /* 0x000000020000780c */ /* 0x000fe40006fa5670 */
[----:B------:R-:W-:-:S06]  /*1370*/  LOP3.LUT R2, R101, 0x1f, RZ, 0xc0, !PT ;  /* 0x0000001f65027812 */ /* 0x000fcc00078ec0ff */
[----:B------:R-:W-:Y:S05]  /*1380*/  BRA.U UP1, `(.L_x_17) ;  /* 0x0000001101387547 */ /* 0x000fea000b800000 */
[----:B------:R-:W1:Y:S01]  /*1390*/  LDCU UR13, c[0x0][0x38c] ;  /* 0x00007180ff0d77ac */ /* 0x000e620008000800 */
[----:B------:R-:W2:Y:S01]  /*13a0*/  LDC R8, c[0x0][0x370] ;  /* 0x0000dc00ff087b82 */ /* 0x000ea20000000800 */
[----:B------:R-:W-:Y:S01]  /*13b0*/  PLOP3.LUT P1, PT, PT, PT, UP2, 0x80, 0x8 ;  /* 0x000000000008781c */ /* 0x000fe20003f2f028 */
[----:B------:R-:W-:Y:S01]  /*13c0*/  IMAD.MOV.U32 R17, RZ, RZ, 0x1 ;  /* 0x00000001ff117424 */ /* 0x000fe200078e00ff */
[----:B------:R-:W-:Y:S01]  /*13d0*/  ISETP.EQ.OR P4, PT, R2, RZ, P5 ;  /* 0x000000ff0200720c */ /* 0x000fe20002f82670 */
[----:B------:R-:W-:Y:S01]  /*13e0*/  IMAD.MOV.U32 R16, RZ, RZ, RZ ;  /* 0x000000ffff107224 */ /* 0x000fe200078e00ff */
[----:B------:R-:W-:Y:S02]  /*13f0*/  PLOP3.LUT P1, PT, P1, PT, PT, 0x8, 0x80 ;  /* 0x000000000080781c */ /* 0x000fe40000f2e170 */
[----:B------:R-:W-:Y:S01]  /*1400*/  CS2R R12, SRZ ;  /* 0x00000000000c7805 */ /* 0x000fe2000001ff00 */
[----:B------:R-:W-:Y:S01]  /*1410*/  IMAD.MOV.U32 R11, RZ, RZ, 0x1 ;  /* 0x00000001ff0b7424 */ /* 0x000fe200078e00ff */
[----:B------:R-:W4:Y:S01]  /*1420*/  LDC R0, c[0x0][0x374] ;  /* 0x0000dd00ff007b82 */ /* 0x000f220000000800 */
[----:B------:R-:W2:Y:S01]  /*1430*/  LDCU.64 UR22, c[0x0][0x348] ;  /* 0x00006900ff1677ac */ /* 0x000ea20008000a00 */
[----:B------:R-:W-:Y:S01]  /*1440*/  UMOV UR6, URZ ;  /* 0x000000ff00067c82 */ /* 0x000fe20008000000 */
[----:B-1----:R-:W-:-:S04]  /*1450*/  UIADD3 UR5, UPT, UPT, UR13, 0x3f, URZ ;  /* 0x0000003f0d057890 */ /* 0x002fc8000fffe0ff */
[----:B------:R-:W-:-:S04]  /*1460*/  USHF.R.S32.HI UR4, URZ, 0x1f, UR5 ;  /* 0x0000001fff047899 */ /* 0x000fc80008011405 */
[----:B------:R-:W-:-:S04]  /*1470*/  ULEA.HI UR4, UR4, UR5, URZ, 0x6 ;  /* 0x0000000504047291 */ /* 0x000fc8000f8f30ff */
[----:B------:R-:W-:Y:S02]  /*1480*/  USHF.R.S32.HI UR15, URZ, 0x6, UR4 ;  /* 0x00000006ff0f7899 */ /* 0x000fe40008011404 */
[----:B------:R-:W-:Y:S02]  /*1490*/  UIADD3 UR4, UPT, UPT, UR13, -0x1, URZ ;  /* 0xffffffff0d047890 */ /* 0x000fe4000fffe0ff */
[----:B------:R-:W-:Y:S02]  /*14a0*/  UISETP.LT.U32.AND UP0, UPT, UR15, 0x3, UPT ;  /* 0x000000030f00788c */ /* 0x000fe4000bf01070 */
[----:B------:R-:W-:Y:S02]  /*14b0*/  UISETP.GE.U32.AND UP1, UPT, UR4, -0x7f, UPT ;  /* 0xffffff810400788c */ /* 0x000fe4000bf26070 */
[----:B------:R-:W-:Y:S02]  /*14c0*/  USEL UR14, UR15, 0x3, UP0 ;  /* 0x000000030f0e7887 */ /* 0x000fe40008000000 */
[----:B------:R-:W-:-:S02]  /*14d0*/  UIADD3 UR13, UPT, UPT, UR13, 0x7e, URZ ;  /* 0x0000007e0d0d7890 */ /* 0x000fc4000fffe0ff */
[----:B------:R-:W-:Y:S02]  /*14e0*/  UIADD3 UR5, UPT, UPT, UR14, -0x1, URZ ;  /* 0xffffffff0e057890 */ /* 0x000fe4000fffe0ff */
[----:B------:R-:W-:-:S03]  /*14f0*/  UIADD3 UR7, UPT, UPT, UR15, -UR14, URZ ;  /* 0x8000000e0f077290 */ /* 0x000fc6000fffe0ff */
[----:B------:R-:W-:-:S04]  /*1500*/  @UP1 UIADD3 UR5, UPT, UPT, UR14, URZ, URZ ;  /* 0x000000ff0e051290 */ /* 0x000fc8000fffe0ff */
[----:B--2---:R-:W-:-:S12]  /*1510*/  UIADD3 UR5, UPT, UPT, UR5, 0x1, URZ ;  /* 0x0000000105057890 */ /* 0x004fd8000fffe0ff */
.L_x_35:
[----:B------:R-:W-:Y:S01]  /*1520*/  UISETP.NE.AND UP0, UPT, UR37, URZ, UPT ;  /* 0x000000ff2500728c */ /* 0x000fe2000bf05270 */
[----:B------:R-:W1:Y:S08]  /*1530*/  S2UR UR37, SR_CgaCtaId ;  /* 0x00000000002579c3 */ /* 0x000e700000008800 */
[----:B------:R-:W-:Y:S05]  /*1540*/  BRA.U UP0, `(.L_x_18) ;  /* 0x0000000100347547 */ /* 0x000fea000b800000 */
[----:B------:R-:W2:Y:S01]  /*1550*/  S2R R2, SR_CgaCtaId ;  /* 0x0000000000027919 */ /* 0x000ea20000008800 */
[----:B------:R-:W-:-:S04]  /*1560*/  MOV R3, 0x400 ;  /* 0x0000040000037802 */ /* 0x000fc80000000f00 */
[----:B--2---:R-:W-:Y:S02]  /*1570*/  LEA R2, R2, R3, 0x18 ;  /* 0x0000000302027211 */ /* 0x004fe400078ec0ff */
[----:B------:R-:W-:-:S03]  /*1580*/  SHF.L.U32 R3, R11, 0x1f, RZ ;  /* 0x0000001f0b037819 */ /* 0x000fc600000006ff */
[----:B------:R-:W-:-:S04]  /*1590*/  IMAD R2, R12, 0x8, R2 ;  /* 0x000000080c027824 */ /* 0x000fc800078e0202 */
[----:B------:R-:W2:Y:S02]  /*15a0*/  SYNCS.PHASECHK.TRANS64.TRYWAIT P0, [R2+URZ+0xf0], R3 ;  /* 0x0000f003020075a7 */ /* 0x000ea400080011ff */
[----:B--2---:R-:W-:Y:S05]  /*15b0*/  @!P0 BRA `(.L_x_19) ;  /* 0x0000007400fc8947 */ /* 0x004fea0003800000 */
.L_x_130:
[----:B------:R-:W-:Y:S01]  /*15c0*/  VIADD R12, R12, 0x1 ;  /* 0x000000010c0c7836 */ /* 0x000fe20000000000 */
[----:B------:R2:W-:Y:S04]  /*15d0*/  SYNCS.ARRIVE.TRANS64.A1T0 RZ, [R2+URZ+0xe0], RZ ;  /* 0x0000e0ff02ff79a7 */ /* 0x0005e800081000ff */
[----:B------:R-:W-:-:S04]  /*15e0*/  ISETP.NE.AND P0, PT, R12, 0x2, PT ;  /* 0x000000020c00780c */ /* 0x000fc80003f05270 */
[----:B------:R-:W-:Y:S02]  /*15f0*/  SEL R12, R12, RZ, P0 ;  /* 0x000000ff0c0c7207 */ /* 0x000fe40000000000 */
[----:B--2---:R-:W-:-:S04]  /*1600*/  SEL R2, RZ, 0x1, P0 ;  /* 0x00000001ff027807 */ /* 0x004fc80000000000 */
[----:B------:R-:W-:-:S07]  /*1610*/  LOP3.LUT R11, R11, R2, RZ, 0x3c, !PT ;  /* 0x000000020b0b7212 */ /* 0x000fce00078e3cff */
.L_x_18:
[----:B------:R-:W-:Y:S01]  /*1620*/  UMOV UR4, 0x400 ;  /* 0x0000040000047882 */ /* 0x000fe20000000000 */
[----:B------:R-:W-:Y:S01]  /*1630*/  SHF.L.U32 R2, R17, 0x1f, RZ ;  /* 0x0000001f11027819 */ /* 0x000fe200000006ff */
[----:B-1----:R-:W-:Y:S01]  /*1640*/  ULEA UR4, UR37, UR4, 0x18 ;  /* 0x0000000425047291 */ /* 0x002fe2000f8ec0ff */
[----:B------:R-:W-:Y:S01]  /*1650*/  R2UR UR35, R15 ;  /* 0x000000000f2372ca */ /* 0x000fe200000e0000 */
[----:B------:R-:W-:Y:S01]  /*1660*/  UISETP.GE.U32.AND UP0, UPT, UR13, 0x7f, UPT ;  /* 0x0000007f0d00788c */ /* 0x000fe2000bf06070 */
[----:B------:R-:W-:Y:S01]  /*1670*/  R2UR UR11, R14 ;  /* 0x000000000e0b72ca */ /* 0x000fe200000e0000 */
[----:B------:R-:W-:Y:S01]  /*1680*/  ULEA UR8, UR6, UR4, 0x3 ;  /* 0x0000000406087291 */ /* 0x000fe2000f8e18ff */
[----:B------:R-:W-:-:S08]  /*1690*/  UMOV UR24, URZ ;  /* 0x000000ff00187c82 */ /* 0x000fd00008000000 */
[----:B------:R1:W2:Y:S01]  /*16a0*/  SYNCS.PHASECHK.TRANS64.TRYWAIT P0, [UR8+0x18], R2 ;  /* 0x00001802ff0075a7 */ /* 0x0002a20008001108 */
[----:B------:R-:W-:Y:S02]  /*16b0*/  USHF.L.U32 UR35, UR35, 0x6, URZ ;  /* 0x0000000623237899 */ /* 0x000fe400080006ff */
[----:B------:R-:W-:Y:S01]  /*16c0*/  USHF.L.U32 UR11, UR11, 0x8, URZ ;  /* 0x000000080b0b7899 */ /* 0x000fe200080006ff */
[----:B------:R-:W-:Y:S11]  /*16d0*/  BRA.U !UP0, `(.L_x_20) ;  /* 0x0000000108a87547 */ /* 0x000ff6000b800000 */
[----:B------:R-:W-:Y:S01]  /*16e0*/  UMOV UR16, URZ ;  /* 0x000000ff00107c82 */ /* 0x000fe20008000000 */
[----:B------:R-:W-:-:S05]  /*16f0*/  UMOV UR17, UR6 ;  /* 0x0000000600117c82 */ /* 0x000fca0008000000 */
.L_x_25:
[----:B-1----:R-:W-:Y:S01]  /*1700*/  ULEA UR33, UR17, UR4, 0x3 ;  /* 0x0000000411217291 */ /* 0x002fe2000f8e18ff */
[----:B--2---:R-:W-:Y:S01]  /*1710*/  @!P5 MOV R3, 0xa000 ;  /* 0x0000a0000003d802 */ /* 0x004fe20000000f00 */
[----:B--2---:R-:W-:Y:S10]  /*1720*/  @P0 BRA `(.L_x_21) ;  /* 0x00000000000c0947 */ /* 0x004ff40003800000 */
[----:B------:R-:W-:-:S04]  /*1730*/  SHF.L.U32 R4, R17, 0x1f, RZ ;  /* 0x0000001f11047819 */ /* 0x000fc800000006ff */
[----:B------:R-:W2:Y:S02]  /*1740*/  SYNCS.PHASECHK.TRANS64.TRYWAIT P0, [UR33+0x18], R4 ;  /* 0x00001804ff0075a7 */ /* 0x000ea40008001121 */
[----:B--2---:R-:W-:Y:S05]  /*1750*/  @!P0 BRA `(.L_x_22) ;  /* 0x0000007400a88947 */ /* 0x004fea0003800000 */
.L_x_21:
[----:B------:R2:W-:Y:S01]  /*1760*/  @!P5 SYNCS.ARRIVE.TRANS64 RZ, [UR33], R3 ;  /* 0x00000003ffffd9a7 */ /* 0x0005e20008000021 */
[----:B------:R-:W-:Y:S04]  /*1770*/  BSSY.RECONVERGENT B0, `(.L_x_23) ;  /* 0x0000003000007945 */ /* 0x000fe80003800200 */
[----:B------:R-:W-:Y:S05]  /*1780*/  @P4 BRA `(.L_x_24) ;  /* 0x0000000000044947 */ /* 0x000fea0003800000 */
[----:B------:R-:W-:Y:S05]  /*1790*/  BPT.TRAP 0x1 ;  /* 0x000000040000795c */ /* 0x000fea0000300000 */
.L_x_24:
[----:B------:R-:W-:Y:S05]  /*17a0*/  BSYNC.RECONVERGENT B0 ;  /* 0x0000000000007941 */ /* 0x000fea0003800200 */
.L_x_23:
[----:B------:R-:W-:Y:S02]  /*17b0*/  UIADD3 UR6, UPT, UPT, UR17, 0x1, URZ ;  /* 0x0000000111067890 */ /* 0x000fe4000fffe0ff */
[----:B------:R-:W-:Y:S02]  /*17c0*/  ULEA UR32, UR17, UR4, 0xd ;  /* 0x0000000411207291 */ /* 0x000fe4000f8e68ff */
[----:B------:R-:W-:Y:S02]  /*17d0*/  UISETP.NE.AND UP0, UPT, UR6, 0x3, UPT ;  /* 0x000000030600788c */ /* 0x000fe4000bf05270 */
[----:B------:R-:W-:Y:S02]  /*17e0*/  UIADD3 UR26, UP1, UPT, UR22, 0x80, URZ ;  /* 0x00000080161a7890 */ /* 0x000fe4000ff3e0ff */
[----:B------:R-:W-:Y:S02]  /*17f0*/  USEL UR9, URZ, 0x1, UP0 ;  /* 0x00000001ff097887 */ /* 0x000fe40008000000 */
[----:B------:R-:W-:-:S02]  /*1800*/  USEL UR6, UR6, URZ, UP0 ;  /* 0x000000ff06067287 */ /* 0x000fc40008000000 */
[----:B------:R-:W-:Y:S02]  /*1810*/  UIADD3 UR20, UP0, UPT, UR22, 0x180, URZ ;  /* 0x0000018016147890 */ /* 0x000fe4000ff1e0ff */
[----:B------:R-:W-:Y:S01]  /*1820*/  ULEA UR8, UR6, UR4, 0x3 ;  /* 0x0000000406087291 */ /* 0x000fe2000f8e18ff */
[----:B------:R-:W-:Y:S01]  /*1830*/  LOP3.LUT R17, R17, UR9, RZ, 0x3c, !PT ;  /* 0x0000000911117c12 */ /* 0x000fe2000f8e3cff */
[----:B------:R-:W-:Y:S02]  /*1840*/  USHF.L.U32 UR34, UR16, 0x6, URZ ;  /* 0x0000000610227899 */ /* 0x000fe400080006ff */
[----:B------:R-:W-:Y:S01]  /*1850*/  UIADD3.X UR27, UPT, UPT, URZ, UR23, URZ, UP1, !UPT ;  /* 0x00000017ff1b7290 */ /* 0x000fe20008ffe4ff */
[----:B-1----:R-:W-:Y:S01]  /*1860*/  SHF.L.U32 R2, R17, 0x1f, RZ ;  /* 0x0000001f11027819 */ /* 0x002fe200000006ff */
[----:B------:R-:W-:Y:S02]  /*1870*/  UIADD3 UR32, UPT, UPT, UR32, 0x8800, URZ ;  /* 0x0000880020207890 */ /* 0x000fe4000fffe0ff */
[----:B------:R-:W-:Y:S01]  /*1880*/  UIADD3.X UR21, UPT, UPT, URZ, UR23, URZ, UP0, !UPT ;  /* 0x00000017ff157290 */ /* 0x000fe200087fe4ff */
[----:B------:R1:W1:Y:S01]  /*1890*/  SYNCS.PHASECHK.TRANS64.TRYWAIT P0, [UR8+0x18], R2 ;  /* 0x00001802ff0075a7 */ /* 0x0002620008001108 */
[----:B------:R-:W-:Y:S01]  /*18a0*/  ULEA UR8, UR17, UR4, 0xf ;  /* 0x0000000411087291 */ /* 0x000fe2000f8e78ff */
[----:B------:R-:W-:Y:S01]  /*18b0*/  UMOV UR18, 0x0 ;  /* 0x0000000000127882 */ /* 0x000fe20000000000 */
[----:B------:R-:W-:-:S02]  /*18c0*/  UMOV UR19, 0x10000000 ;  /* 0x1000000000137882 */ /* 0x000fc40000000000 */
[----:B------:R-:W-:Y:S01]  /*18d0*/  UIADD3 UR8, UPT, UPT, UR8, 0xe800, URZ ;  /* 0x0000e80008087890 */ /* 0x000fe2000fffe0ff */
[----:B------:R1:W-:Y:S01]  /*18e0*/  UTMALDG.3D [UR32], [UR26], desc[UR18] ;  /* 0x000012201a0075b4 */ /* 0x0003e20008011000 */
[----:B------:R-:W-:Y:S01]  /*18f0*/  UMOV UR12, UR36 ;  /* 0x00000024000c7c82 */ /* 0x000fe20008000000 */
[----:B------:R-:W-:Y:S01]  /*1900*/  UMOV UR9, UR33 ;  /* 0x0000002100097c82 */ /* 0x000fe20008000000 */
[----:B------:R-:W-:Y:S01]  /*1910*/  UMOV UR10, UR34 ;  /* 0x00000022000a7c82 */ /* 0x000fe20008000000 */
[----:B------:R-:W-:Y:S01]  /*1920*/  UIADD3 UR16, UPT, UPT, UR16, 0x1, URZ ;  /* 0x0000000110107890 */ /* 0x000fe2000fffe0ff */
[----:B------:R-:W-:Y:S01]  /*1930*/  UMOV UR24, UR5 ;  /* 0x0000000500187c82 */ /* 0x000fe20008000000 */
[----:B------:R-:W-:Y:S02]  /*1940*/  UMOV UR17, UR6 ;  /* 0x0000000600117c82 */ /* 0x000fe40008000000 */
[----:B------:R1:W-:Y:S01]  /*1950*/  UTMALDG.3D [UR8], [UR20], desc[UR18] ;  /* 0x00001208140075b4 */ /* 0x0003e20008011000 */
[----:B------:R-:W-:-:S09]  /*1960*/  UISETP.NE.AND UP0, UPT, UR16, UR5, UPT ;  /* 0x000000051000728c */ /* 0x000fd2000bf05270 */
[----:B------:R-:W-:Y:S05]  /*1970*/  BRA.U UP0, `(.L_x_25) ;  /* 0xfffffffd00607547 */ /* 0x000fea000b83ffff */
.L_x_20:
[----:B-1----:R-:W-:Y:S01]  /*1980*/  ULEA UR8, UR6, UR4, 0x3 ;  /* 0x0000000406087291 */ /* 0x002fe2000f8e18ff */
[----:B------:R-:W-:Y:S01]  /*1990*/  SHF.L.U32 R2, R17, 0x1f, RZ ;  /* 0x0000001f11027819 */ /* 0x000fe200000006ff */
[----:B------:R-:W-:Y:S01]  /*19a0*/  @!P1 SYNCS.ARRIVE.TRANS64.A1T0 RZ, [UR4+0x78], RZ ;  /* 0x000078ffffff99a7 */ /* 0x000fe20008100004 */
[----:B------:R-:W-:-:S06]  /*19b0*/  UISETP.GT.AND UP0, UPT, UR15, UR14, UPT ;  /* 0x0000000e0f00728c */ /* 0x000fcc000bf04270 */
[----:B--2---:R1:W2:Y:S03]  /*19c0*/  SYNCS.PHASECHK.TRANS64.TRYWAIT P0, [UR8+0x18], R2 ;  /* 0x00001802ff0075a7 */ /* 0x0042a60008001108 */
[----:B------:R-:W-:Y:S05]  /*19d0*/  BRA.U !UP0, `(.L_x_26) ;  /* 0x0000000108ac7547 */ /* 0x000fea000b800000 */
[----:B------:R-:W-:Y:S01]  /*19e0*/  UIADD3 UR21, UPT, UPT, UR7, UR24, URZ ;  /* 0x0000001807157290 */ /* 0x000fe2000fffe0ff */
[----:B------:R-:W-:-:S11]  /*19f0*/  UMOV UR25, UR6 ;  /* 0x0000000600197c82 */ /* 0x000fd60008000000 */
.L_x_31:
[----:B-1----:R-:W-:Y:S01]  /*1a00*/  ULEA UR17, UR25, UR4, 0x3 ;  /* 0x0000000419117291 */ /* 0x002fe2000f8e18ff */
[----:B--2---:R-:W-:Y:S01]  /*1a10*/  @!P5 MOV R3, 0xa000 ;  /* 0x0000a0000003d802 */ /* 0x004fe20000000f00 */
[----:B--2---:R-:W-:Y:S10]  /*1a20*/  @P0 BRA `(.L_x_27) ;  /* 0x00000000000c0947 */ /* 0x004ff40003800000 */
[----:B------:R-:W-:-:S04]  /*1a30*/  SHF.L.U32 R4, R17, 0x1f, RZ ;  /* 0x0000001f11047819 */ /* 0x000fc800000006ff */
[----:B------:R-:W2:Y:S02]  /*1a40*/  SYNCS.PHASECHK.TRANS64.TRYWAIT P0, [UR17+0x18], R4 ;  /* 0x00001804ff0075a7 */ /* 0x000ea40008001111 */
[----:B--2---:R-:W-:Y:S05]  /*1a50*/  @!P0 BRA `(.L_x_28) ;  /* 0x0000007400008947 */ /* 0x004fea0003800000 */
.L_x_27:
[----:B------:R2:W-:Y:S01]  /*1a60*/  @!P5 SYNCS.ARRIVE.TRANS64 RZ, [UR17], R3 ;  /* 0x00000003ffffd9a7 */ /* 0x0005e20008000011 */
[----:B------:R-:W-:Y:S04]  /*1a70*/  BSSY.RECONVERGENT B0, `(.L_x_29) ;  /* 0x0000003000007945 */ /* 0x000fe80003800200 */
[----:B------:R-:W-:Y:S05]  /*1a80*/  @P4 BRA `(.L_x_30) ;  /* 0x0000000000044947 */ /* 0x000fea0003800000 */
[----:B------:R-:W-:Y:S05]  /*1a90*/  BPT.TRAP 0x1 ;  /* 0x000000040000795c */ /* 0x000fea0000300000 */
.L_x_30:
[----:B------:R-:W-:Y:S05]  /*1aa0*/  BSYNC.RECONVERGENT B0 ;  /* 0x0000000000007941 */ /* 0x000fea0003800200 */
.L_x_29:
        /* <DEDUP_REMOVED lines=10> */
[----:B------:R-:W-:Y:S01]  /*1b50*/  UIADD3 UR16, UPT, UPT, UR16, 0x8800, URZ ;  /* 0x0000880010107890 */ /* 0x000fe2000fffe0ff */
[----:B-1----:R-:W-:Y:S01]  /*1b60*/  SHF.L.U32 R2, R17, 0x1f, RZ ;  /* 0x0000001f11027819 */ /* 0x002fe200000006ff */
[----:B------:R-:W-:Y:S02]  /*1b70*/  UIADD3.X UR31, UPT, UPT, URZ, UR23, URZ, UP1, !UPT ;  /* 0x00000017ff1f7290 */ /* 0x000fe40008ffe4ff */
[----:B------:R-:W-:Y:S01]  /*1b80*/  UIADD3.X UR29, UPT, UPT, URZ, UR23, URZ, UP0, !UPT ;  /* 0x00000017ff1d7290 */ /* 0x000fe200087fe4ff */
[----:B------:R1:W1:Y:S01]  /*1b90*/  SYNCS.PHASECHK.TRANS64.TRYWAIT P0, [UR8+0x18], R2 ;  /* 0x00001802ff0075a7 */ /* 0x0002620008001108 */
[----:B------:R-:W-:Y:S01]  /*1ba0*/  ULEA UR8, UR25, UR4, 0xf ;  /* 0x0000000419087291 */ /* 0x000fe2000f8e78ff */
[----:B------:R-:W-:Y:S01]  /*1bb0*/  UMOV UR26, 0x0 ;  /* 0x00000000001a7882 */ /* 0x000fe20000000000 */
[----:B------:R-:W-:-:S02]  /*1bc0*/  UMOV UR27, 0x10000000 ;  /* 0x10000000001b7882 */ /* 0x000fc40000000000 */
[----:B------:R-:W-:Y:S01]  /*1bd0*/  UIADD3 UR8, UPT, UPT, UR8, 0xe800, URZ ;  /* 0x0000e80008087890 */ /* 0x000fe2000fffe0ff */
[----:B------:R-:W-:Y:S01]  /*1be0*/  UMOV UR19, UR35 ;  /* 0x0000002300137c82 */ /* 0x000fe20008000000 */
[----:B------:R-:W-:Y:S01]  /*1bf0*/  UMOV UR20, UR36 ;  /* 0x0000002400147c82 */ /* 0x000fe20008000000 */
[----:B------:R-:W-:Y:S01]  /*1c00*/  UMOV UR12, UR36 ;  /* 0x00000024000c7c82 */ /* 0x000fe20008000000 */
[----:B------:R-:W-:Y:S01]  /*1c10*/  UMOV UR9, UR17 ;  /* 0x0000001100097c82 */ /* 0x000fe20008000000 */
[----:B------:R-:W-:Y:S01]  /*1c20*/  UMOV UR10, UR18 ;  /* 0x00000012000a7c82 */ /* 0x000fe20008000000 */
[----:B------:R1:W-:Y:S01]  /*1c30*/  UTMALDG.3D [UR16], [UR30], desc[UR26] ;  /* 0x00001a101e0075b4 */ /* 0x0003e20008011000 */
[----:B------:R-:W-:Y:S01]  /*1c40*/  UIADD3 UR24, UPT, UPT, UR24, 0x1, URZ ;  /* 0x0000000118187890 */ /* 0x000fe2000fffe0ff */
[----:B------:R-:W-:-:S03]  /*1c50*/  UMOV UR25, UR6 ;  /* 0x0000000600197c82 */ /* 0x000fc60008000000 */
[----:B------:R-:W-:Y:S01]  /*1c60*/  UISETP.NE.AND UP0, UPT, UR24, UR21, UPT ;  /* 0x000000151800728c */ /* 0x000fe2000bf05270 */
[----:B------:R1:W-:Y:S08]  /*1c70*/  UTMALDG.3D [UR8], [UR28], desc[UR26] ;  /* 0x00001a081c0075b4 */ /* 0x0003f00008011000 */
[----:B------:R-:W-:Y:S05]  /*1c80*/  BRA.U UP0, `(.L_x_31) ;  /* 0xfffffffd005c7547 */ /* 0x000fea000b83ffff */
.L_x_26:
[C---:B-1----:R-:W-:Y:S01]  /*1c90*/  LEA R2, R16.reuse, UR4, 0x3 ;  /* 0x0000000410027c11 */ /* 0x042fe2000f8e18ff */
[----:B------:R-:W-:Y:S01]  /*1ca0*/  NOP ;  /* 0x0000000000007918 */ /* 0x000fe20000000000 */
[----:B--2---:R-:W-:Y:S02]  /*1cb0*/  SHF.L.U32 R3, R13, 0x1f, RZ ;  /* 0x0000001f0d037819 */ /* 0x004fe400000006ff */
[----:B------:R-:W-:Y:S02]  /*1cc0*/  LEA R4, R16, UR4, 0x4 ;  /* 0x0000000410047c11 */ /* 0x000fe4000f8e20ff */
[----:B------:R-:W1:Y:S02]  /*1cd0*/  SYNCS.PHASECHK.TRANS64.TRYWAIT P0, [R2+URZ+0x80], R3 ;  /* 0x00008003020075a7 */ /* 0x000e6400080011ff */
[----:B-1----:R-:W-:Y:S05]  /*1ce0*/  @!P0 BRA `(.L_x_32) ;  /* 0x0000007000748947 */ /* 0x002fea0003800000 */
.L_x_133:
[----:B------:R-:W2:Y:S01]  /*1cf0*/  LDS.128 R4, [R4+0x110] ;  /* 0x0001100004047984 */ /* 0x000ea20000000c00 */
[----:B---3--:R-:W-:Y:S01]  /*1d00*/  ISETP.GE.AND P0, PT, R40, 0x1, PT ;  /* 0x000000012800780c */ /* 0x008fe20003f06270 */
[----:B-1----:R-:W-:Y:S01]  /*1d10*/  VIADD R2, R2, 0x90 ;  /* 0x0000009002027836 */ /* 0x002fe20000000000 */
[----:B------:R-:W-:Y:S01]  /*1d20*/  @!PT LDS RZ, [RZ] ;  /* 0x00000000fffff984 */ /* 0x000fe20000000800 */
[----:B------:R-:W-:Y:S01]  /*1d30*/  @!PT LDS RZ, [RZ] ;  /* 0x00000000fffff984 */ /* 0x000fe20000000800 */
[----:B------:R-:W-:Y:S01]  /*1d40*/  @!PT LDS RZ, [RZ] ;  /* 0x00000000fffff984 */ /* 0x000fe20000000800 */
[----:B------:R-:W-:Y:S01]  /*1d50*/  @!PT LDS RZ, [RZ] ;  /* 0x00000000fffff984 */ /* 0x000fe20000000800 */
[----:B------:R1:W-:Y:S06]  /*1d60*/  MEMBAR.ALL.CTA ;  /* 0x0000000000007992 */ /* 0x0003ec0000008000 */
[----:B-1----:R-:W1:Y:S01]  /*1d70*/  FENCE.VIEW.ASYNC.S ;  /* 0x00000000000073c6 */ /* 0x002e620000000000 */
[----:B------:R-:W-:-:S04]  /*1d80*/  PRMT R2, RZ, 0x654, R2 ;  /* 0x00000654ff027816 */ /* 0x000fc80000000002 */
[----:B-1----:R1:W-:Y:S01]  /*1d90*/  SYNCS.ARRIVE.TRANS64.RED.A1T0 RZ, [R2+URZ], RZ ;  /* 0x000000ff02ff79a7 */ /* 0x0023e200081004ff */
[----:B--2---:R-:W-:-:S13]  /*1da0*/  LOP3.LUT P2, RZ, R6, 0x1, RZ, 0xc0, !PT ;  /* 0x0000000106ff7812 */ /* 0x004fda000784c0ff */
[----:B------:R-:W-:Y:S01]  /*1db0*/  @P2 SHF.R.U32.HI R3, RZ, 0x10, R5 ;  /* 0x00000010ff032819 */ /* 0x000fe20000011605 */
[----:B------:R-:W-:Y:S01]  /*1dc0*/  VOTEU.ANY UP0, P2 ;  /* 0x0000000000ff7886 */ /* 0x000fe20001000100 */
[----:B------:R-:W-:Y:S02]  /*1dd0*/  @P2 MOV R10, R4 ;  /* 0x00000004000a2202 */ /* 0x000fe40000000f00 */
[----:B------:R-:W-:Y:S02]  /*1de0*/  @P2 R2UR.BROADCAST UR8, R3 ;  /* 0x00000000030822ca */ /* 0x000fe400008e0000 */
[----:B------:R-:W-:-:S11]  /*1df0*/  @P2 LOP3.LUT R9, R5, 0xffff, RZ, 0xc0, !PT ;  /* 0x0000ffff05092812 */ /* 0x000fd600078ec0ff */
[----:B------:R-:W-:Y:S01]  /*1e00*/  @UP0 UMOV UR36, UR8 ;  /* 0x0000000800240c82 */ /* 0x000fe20008000000 */
[----:B-1----:R-:W-:Y:S05]  /*1e10*/  @!P0 BRA `(.L_x_33) ;  /* 0x0000000000b88947 */ /* 0x002fea0003800000 */
[----:B------:R-:W4:Y:S01]  /*1e20*/  LDC.64 R4, c[0x0][0xb18] ;  /* 0x0002c600ff047b82 */ /* 0x000f220000000a00 */
[----:B------:R-:W-:-:S07]  /*1e30*/  ISETP.NE.AND P3, PT, R40, 0x1, PT ;  /* 0x000000012800780c */ /* 0x000fce0003f65270 */
[----:B------:R-:W1:Y:S08]  /*1e40*/  LDC.64 R6, c[0x0][0xb10] ;  /* 0x0002c400ff067b82 */ /* 0x000e700000000a00 */
[----:B------:R-:W2:Y:S08]  /*1e50*/  LDC R14, c[0x0][0xb20] ;  /* 0x0002c800ff0e7b82 */ /* 0x000eb00000000800 */
[----:B------:R-:W3:Y:S01]  /*1e60*/  LDC R15, c[0x0][0xb0c] ;  /* 0x0002c300ff0f7b82 */ /* 0x000ee20000000800 */
[----:B----4-:R-:W-:Y:S01]  /*1e70*/  IMAD.HI.U32 R19, R0, R5, RZ ;  /* 0x0000000500137227 */ /* 0x010fe200078e00ff */
[----:B------:R-:W-:-:S03]  /*1e80*/  ISETP.NE.AND P0, PT, R4, 0x1, PT ;  /* 0x000000010400780c */ /* 0x000fc60003f05270 */
[----:B------:R-:W-:-:S03]  /*1e90*/  IMAD.HI.U32 R5, R9, R5, RZ ;  /* 0x0000000509057227 */ /* 0x000fc600078e00ff */
[----:B------:R-:W4:Y:S01]  /*1ea0*/  LDC.64 R2, c[0x0][0xb28] ;  /* 0x0002ca00ff027b82 */ /* 0x000f220000000a00 */
[----:B-1----:R-:W-:-:S04]  /*1eb0*/  IMAD.HI.U32 R20, R8, R6, RZ ;  /* 0x0000000608147227 */ /* 0x002fc800078e00ff */
[----:B------:R-:W-:Y:S01]  /*1ec0*/  IMAD.HI.U32 R21, R10, R6, RZ ;  /* 0x000000060a157227 */ /* 0x000fe200078e00ff */
[----:B------:R-:W-:Y:S02]  /*1ed0*/  SHF.R.U32.HI R20, RZ, R7, R20 ;  /* 0x00000007ff147219 */ /* 0x000fe40000011614 */
[-C--:B--2---:R-:W-:Y:S02]  /*1ee0*/  SHF.R.U32.HI R19, RZ, R14.reuse, R19 ;  /* 0x0000000eff137219 */ /* 0x084fe40000011613 */
[----:B------:R-:W-:Y:S02]  /*1ef0*/  SHF.R.U32.HI R5, RZ, R14, R5 ;  /* 0x0000000eff057219 */ /* 0x000fe40000011605 */
[----:B------:R-:W-:Y:S02]  /*1f00*/  SEL R19, R0, R19, !P0 ;  /* 0x0000001300137207 */ /* 0x000fe40004000000 */
[----:B------:R-:W-:Y:S02]  /*1f10*/  SHF.R.U32.HI R21, RZ, R7, R21 ;  /* 0x00000007ff157219 */ /* 0x000fe40000011615 */
[----:B---3--:R-:W-:-:S02]  /*1f20*/  ISETP.NE.AND P1, PT, R15, 0x1, PT ;  /* 0x000000010f00780c */ /* 0x008fc40003f25270 */
[----:B------:R-:W-:Y:S02]  /*1f30*/  SEL R5, R9, R5, !P0 ;  /* 0x0000000509057207 */ /* 0x000fe40004000000 */
[----:B------:R-:W-:Y:S02]  /*1f40*/  SEL R20, R8, R20, !P1 ;  /* 0x0000001408147207 */ /* 0x000fe40004800000 */
[----:B------:R-:W-:Y:S01]  /*1f50*/  SEL R21, R10, R21, !P1 ;  /* 0x000000150a157207 */ /* 0x000fe20004800000 */
[----:B----4-:R-:W-:-:S04]  /*1f60*/  IMAD.HI.U32 R18, R19, R2, RZ ;  /* 0x0000000213127227 */ /* 0x010fc800078e00ff */
        /* <DEDUP_REMOVED lines=10> */
[----:B------:R-:W-:-:S04]  /*2010*/  @!P0 IMAD.HI.U32 R7, R21, R2, RZ ;  /* 0x0000000215078227 */ /* 0x000fc800078e00ff */
[----:B------:R-:W-:Y:S01]  /*2020*/  IMAD.MOV R2, RZ, RZ, -R6 ;  /* 0x000000ffff027224 */ /* 0x000fe200078e0a06 */
[----:B------:R-:W-:Y:S02]  /*2030*/  @!P0 SHF.R.U32.HI R3, RZ, R3, R7 ;  /* 0x00000003ff038219 */ /* 0x000fe40000011607 */
[----:B------:R-:W-:Y:S01]  /*2040*/  IADD3 R7, PT, PT, -R5, RZ, RZ ;  /* 0x000000ff05077210 */ /* 0x000fe20007ffe1ff */
[----:B------:R-:W-:Y:S01]  /*2050*/  IMAD R2, R40, R2, R5 ;  /* 0x0000000228027224 */ /* 0x000fe200078e0205 */
        /* <DEDUP_REMOVED lines=10> */
.L_x_33:
[----:B------:R-:W1:Y:S02]  /*2100*/  LDCU UR8, c[0x0][0xb30] ;  /* 0x00016600ff0877ac */ /* 0x000e640008000800 */
[----:B-1----:R-:W-:-:S09]  /*2110*/  UISETP.NE.AND UP0, UPT, UR8, 0x1, UPT ;  /* 0x000000010800788c */ /* 0x002fd2000bf05270 */
[----:B------:R-:W-:Y:S05]  /*2120*/  BRA.U UP0, `(.L_x_34) ;  /* 0x0000000100407547 */ /* 0x000fea000b800000 */
[----:B------:R-:W1:Y:S08]  /*2130*/  LDC.64 R4, c[0x0][0xb10] ;  /* 0x0002c400ff047b82 */ /* 0x000e700000000a00 */
[----:B------:R-:W2:Y:S08]  /*2140*/  LDC.64 R2, c[0x0][0xb18] ;  /* 0x0002c600ff027b82 */ /* 0x000eb00000000a00 */
[----:B------:R-:W3:Y:S08]  /*2150*/  LDC R6, c[0x0][0xb20] ;  /* 0x0002c800ff067b82 */ /* 0x000ef00000000800 */
[----:B------:R-:W4:Y:S01]  /*2160*/  LDC R7, c[0x0][0xb0c] ;  /* 0x0002c300ff077b82 */ /* 0x000f220000000800 */
[----:B-1----:R-:W-:-:S05]  /*2170*/  IMAD.HI.U32 R4, R10, R4, RZ ;  /* 0x000000040a047227 */ /* 0x002fca00078e00ff */
[----:B------:R-:W-:Y:S01]  /*2180*/  SHF.R.U32.HI R4, RZ, R5, R4 ;  /* 0x00000005ff047219 */ /* 0x000fe20000011604 */
[----:B--2---:R-:W-:Y:S01]  /*2190*/  IMAD.HI.U32 R3, R9, R3, RZ ;  /* 0x0000000309037227 */ /* 0x004fe200078e00ff */
[----:B------:R-:W-:-:S04]  /*21a0*/  ISETP.NE.AND P0, PT, R2, 0x1, PT ;  /* 0x000000010200780c */ /* 0x000fc80003f05270 */
[----:B---3--:R-:W-:-:S04]  /*21b0*/  SHF.R.U32.HI R3, RZ, R6, R3 ;  /* 0x00000006ff037219 */ /* 0x008fc80000011603 */
[----:B------:R-:W-:Y:S02]  /*21c0*/  SEL R3, R9, R3, !P0 ;  /* 0x0000000309037207 */ /* 0x000fe40004000000 */
[----:B----4-:R-:W-:-:S04]  /*21d0*/  ISETP.NE.AND P1, PT, R7, 0x1, PT ;  /* 0x000000010700780c */ /* 0x010fc80003f25270 */
[----:B------:R-:W-:-:S05]  /*21e0*/  SEL R4, R10, R4, !P1 ;  /* 0x000000040a047207 */ /* 0x000fca0004800000 */
[----:B------:R-:W-:Y:S02]  /*21f0*/  IMAD.IADD R5, R3, 0x1, -R4 ;  /* 0x0000000103057824 */ /* 0x000fe400078e0a04 */
[----:B------:R-:W-:Y:S02]  /*2200*/  IMAD.IADD R3, R4, 0x1, -R3 ;  /* 0x0000000104037824 */ /* 0x000fe400078e0a03 */
[----:B------:R-:W-:Y:S02]  /*2210*/  IMAD R10, R5, R7, R10 ;  /* 0x00000007050a7224 */ /* 0x000fe400078e020a */
[----:B------:R-:W-:-:S07]  /*2220*/  IMAD R9, R3, R2, R9 ;  /* 0x0000000203097224 */ /* 0x000fce00078e0209 */
.L_x_34:
[----:B------:R-:W-:Y:S01]  /*2230*/  VIADD R16, R16, 0x1 ;  /* 0x0000000110107836 */ /* 0x000fe20000000000 */
[----:B------:R-:W-:Y:S01]  /*2240*/  PLOP3.LUT P1, PT, PT, PT, PT, 0x80, 0x8 ;  /* 0x000000000008781c */ /* 0x000fe20003f2f070 */
[----:B------:R-:W-:Y:S02]  /*2250*/  IMAD.IADD R15, R10, 0x1, R87 ;  /* 0x000000010a0f7824 */ /* 0x000fe400078e0257 */
[----:B------:R-:W-:Y:S01]  /*2260*/  IMAD.IADD R14, R9, 0x1, R86 ;  /* 0x00000001090e7824 */ /* 0x000fe200078e0256 */
[----:B------:R-:W-:-:S04]  /*2270*/  ISETP.NE.AND P0, PT, R16, 0x2, PT ;  /* 0x000000021000780c */ /* 0x000fc80003f05270 */
[----:B------:R-:W-:Y:S02]  /*2280*/  SEL R2, RZ, 0x1, P0 ;  /* 0x00000001ff027807 */ /* 0x000fe40000000000 */
[----:B------:R-:W-:Y:S02]  /*2290*/  SEL R16, R16, RZ, P0 ;  /* 0x000000ff10107207 */ /* 0x000fe40000000000 */
[----:B------:R-:W-:Y:S01]  /*22a0*/  LOP3.LUT R13, R13, R2, RZ, 0x3c, !PT ;  /* 0x000000020d0d7212 */ /* 0x000fe200078e3cff */
[----:B------:R-:W-:Y:S06]  /*22b0*/  @P2 BRA `(.L_x_35) ;  /* 0xfffffff000982947 */ /* 0x000fec000383ffff */
[----:B------:R-:W-:Y:S01]  /*22c0*/  UIADD3 UR4, UPT, UPT, UR4, 0x18, URZ ;  /* 0x0000001804047890 */ /* 0x000fe2000fffe0ff */
[----:B------:R-:W-:-:S03]  /*22d0*/  SHF.L.U32 R2, R17, 0x1f, RZ ;  /* 0x0000001f11027819 */ /* 0x000fc600000006ff */
[----:B------:R-:W-:-:S09]  /*22e0*/  ULEA UR5, UR6, UR4, 0x3 ;  /* 0x0000000406057291 */ /* 0x000fd2000f8e18ff */
[----:B------:R-:W1:Y:S02]  /*22f0*/  SYNCS.PHASECHK.TRANS64.TRYWAIT P0, [UR5], R2 ;  /* 0x00000002ff0075a7 */ /* 0x000e640008001105 */
[----:B-1----:R-:W-:Y:S05]  /*2300*/  @!P0 BRA `(.L_x_36) ;  /* 0x0000006c00008947 */ /* 0x002fea0003800000 */
.L_x_135:
[----:B------:R-:W-:-:S04]  /*2310*/  UIADD3 UR6, UPT, UPT, UR6, 0x1, URZ ;  /* 0x0000000106067890 */ /* 0x000fc8000fffe0ff */
[----:B------:R-:W-:-:S04]  /*2320*/  UISETP.NE.AND UP0, UPT, UR6, 0x3, UPT ;  /* 0x000000030600788c */ /* 0x000fc8000bf05270 */
[----:B------:R-:W-:Y:S02]  /*2330*/  USEL UR7, URZ, 0x1, UP0 ;  /* 0x00000001ff077887 */ /* 0x000fe40008000000 */
[----:B------:R-:W-:-:S04]  /*2340*/  USEL UR6, UR6, URZ, UP0 ;  /* 0x000000ff06067287 */ /* 0x000fc80008000000 */
[----:B------:R-:W-:Y:S01]  /*2350*/  ULEA UR5, UR6, UR4, 0x3 ;  /* 0x0000000406057291 */ /* 0x000fe2000f8e18ff */
[----:B------:R-:W-:-:S04]  /*2360*/  LOP3.LUT R17, R17, UR7, RZ, 0x3c, !PT ;  /* 0x0000000711117c12 */ /* 0x000fc8000f8e3cff */
[----:B-1----:R-:W-:-:S04]  /*2370*/  SHF.L.U32 R2, R17, 0x1f, RZ ;  /* 0x0000001f11027819 */ /* 0x002fc800000006ff */
[----:B------:R-:W1:Y:S02]  /*2380*/  SYNCS.PHASECHK.TRANS64.TRYWAIT P0, [UR5], R2 ;  /* 0x00000002ff0075a7 */ /* 0x000e640008001105 */
[----:B-1----:R-:W-:Y:S05]  /*2390*/  @!P0 BRA `(.L_x_37) ;  /* 0x0000006800f48947 */ /* 0x002fea0003800000 */
.L_x_137:
[----:B------:R-:W-:-:S04]  /*23a0*/  UIADD3 UR6, UPT, UPT, UR6, 0x1, URZ ;  /* 0x0000000106067890 */ /* 0x000fc8000fffe0ff */
[----:B------:R-:W-:-:S04]  /*23b0*/  UISETP.NE.AND UP0, UPT, UR6, 0x3, UPT ;  /* 0x000000030600788c */ /* 0x000fc8000bf05270 */
[----:B------:R-:W-:Y:S02]  /*23c0*/  USEL UR5, URZ, 0x1, UP0 ;  /* 0x00000001ff057887 */ /* 0x000fe40008000000 */
[----:B------:R-:W-:-:S04]  /*23d0*/  USEL UR6, UR6, URZ, UP0 ;  /* 0x000000ff06067287 */ /* 0x000fc80008000000 */
[----:B------:R-:W-:Y:S01]  /*23e0*/  ULEA UR6, UR6, UR4, 0x3 ;  /* 0x0000000406067291 */ /* 0x000fe2000f8e18ff */
[----:B-1----:R-:W-:-:S04]  /*23f0*/  LOP3.LUT R2, R17, UR5, RZ, 0x3c, !PT ;  /* 0x0000000511027c12 */ /* 0x002fc8000f8e3cff */
[----:B------:R-:W-:Y:S01]  /*2400*/  SHF.L.U32 R2, R2, 0x1f, RZ ;  /* 0x0000001f02027819 */ /* 0x000fe200000006ff */
[----:B----4-:R-:W-:-:S07]  /*2410*/  IMAD.U32 R0, RZ, RZ, UR6 ;  /* 0x00000006ff007e24 */ /* 0x010fce000f8e00ff */
.L_x_38:
[----:B-1----:R1:W2:Y:S02]  /*2420*/  SYNCS.PHASECHK.TRANS64.TRYWAIT P0, [R0+URZ], R2 ;  /* 0x00000002000075a7 */ /* 0x0022a400080011ff */
[----:B--2---:R-:W-:Y:S05]  /*2430*/  @!P0 NANOSLEEP.SYNCS 0x989680 ;  /* 0x009896800000895d */ /* 0x004fea0003900000 */
[----:B------:R-:W2:Y:S02]  /*2440*/  @!P0 SYNCS.PHASECHK.TRANS64 P0, [R0+URZ], R2 ;  /* 0x00000002000085a7 */ /* 0x000ea400080010ff */
[----:B--2---:R-:W-:Y:S05]  /*2450*/  @P0 EXIT ;  /* 0x000000000000094d */ /* 0x004fea0003800000 */
[----:B------:R-:W-:Y:S05]  /*2460*/  BRA `(.L_x_38) ;  /* 0xfffffffc00ec7947 */ /* 0x000fea000383ffff */
.L_x_17:
[----:B------:R-:W-:-:S04]  /*2470*/  UISETP.NE.AND UP1, UPT, UR37, URZ, UPT ;  /* 0x000000ff2500728c */ /* 0x000fc8000bf25270 */
[----:B------:R-:W-:-:S09]  /*2480*/  UISETP.NE.OR UP1, UPT, UR8, 0x1, UP1 ;  /* 0x000000010800788c */ /* 0x000fd20008f25670 */
[----:B------:R-:W-:Y:S05]  /*2490*/  BRA.U UP1, `(.L_x_39) ;  /* 0x0000000501487547 */ /* 0x000fea000b800000 */
[----:B------:R-:W-:Y:S01]  /*24a0*/  ISETP.NE.AND P2, PT, R2, RZ, PT ;  /* 0x000000ff0200720c */ /* 0x000fe20003f45270 */
[----:B------:R-:W-:Y:S01]  /*24b0*/  IMAD.MOV.U32 R12, RZ, RZ, 0x1 ;  /* 0x00000001ff0c7424 */ /* 0x000fe200078e00ff */
[----:B------:R-:W-:Y:S02]  /*24c0*/  CS2R R10, SRZ ;  /* 0x00000000000a7805 */ /* 0x000fe4000001ff00 */
[----:B------:R-:W-:Y:S01]  /*24d0*/  CS2R R8, SRZ ;  /* 0x0000000000087805 */ /* 0x000fe2000001ff00 */
[----:B------:R-:W-:Y:S01]  /*24e0*/  UMOV UR4, 0x400 ;  /* 0x0000040000047882 */ /* 0x000fe20000000000 */
[----:B------:R-:W-:Y:S01]  /*24f0*/  UMOV UR6, URZ ;  /* 0x000000ff00067c82 */ /* 0x000fe20008000000 */
[----:B------:R-:W-:-:S12]  /*2500*/  ULEA UR37, UR37, UR4, 0x18 ;  /* 0x0000000425257291 */ /* 0x000fd8000f8ec0ff */
.L_x_43:
[----:B------:R-:W-:Y:S02]  /*2510*/  LEA R0, R8, UR37, 0x3 ;  /* 0x0000002508007c11 */ /* 0x000fe4000f8e18ff */
[----:B------:R-:W-:-:S03]  /*2520*/  SHF.L.U32 R4, R9, 0x1f, RZ ;  /* 0x0000001f09047819 */ /* 0x000fc600000006ff */
[----:B------:R-:W-:Y:S01]  /*2530*/  VIADD R5, R0, 0xf0 ;  /* 0x000000f000057836 */ /* 0x000fe20000000000 */
[----:B------:R-:W1:Y:S02]  /*2540*/  SYNCS.PHASECHK.TRANS64.TRYWAIT P0, [R0+URZ+0xe0], R4 ;  /* 0x0000e004000075a7 */ /* 0x000e6400080011ff */
[----:B-1----:R-:W-:Y:S05]  /*2550*/  @!P0 BRA `(.L_x_40) ;  /* 0x00000068009c8947 */ /* 0x002fea0003800000 */
.L_x_138:
[----:B------:R-:W-:Y:S01]  /*2560*/  ULEA UR5, UR6, UR37, 0x3 ;  /* 0x0000002506057291 */ /* 0x000fe2000f8e18ff */
[----:B-1----:R-:W-:Y:S01]  /*2570*/  PRMT R0, RZ, 0x654, R5 ;  /* 0x00000654ff007816 */ /* 0x002fe20000000005 */
[----:B------:R-:W-:Y:S01]  /*2580*/  @!P2 IMAD.MOV.U32 R4, RZ, RZ, 0x10 ;  /* 0x00000010ff04a424 */ /* 0x000fe200078e00ff */
[----:B------:R-:W-:Y:S01]  /*2590*/  SHF.L.U32 R5, R12, 0x1f, RZ ;  /* 0x0000001f0c057819 */ /* 0x000fe200000006ff */
[----:B------:R-:W-:Y:S01]  /*25a0*/  UIADD3 UR4, UPT, UPT, UR5, 0x80, URZ ;  /* 0x0000008005047890 */ /* 0x000fe2000fffe0ff */
[----:B------:R1:W-:Y:S05]  /*25b0*/  SYNCS.ARRIVE.TRANS64.RED.A1T0 RZ, [R0+URZ], RZ ;  /* 0x000000ff00ff79a7 */ /* 0x0003ea00081004ff */
[----:B------:R-:W-:Y:S01]  /*25c0*/  IMAD.U32 R6, RZ, RZ, UR4 ;  /* 0x00000004ff067e24 */ /* 0x000fe2000f8e00ff */
[----:B------:R-:W2:Y:S04]  /*25d0*/  SYNCS.PHASECHK.TRANS64.TRYWAIT P0, [UR5+0x90], R5 ;  /* 0x00009005ff0075a7 */ /* 0x000ea80008001105 */
[----:B------:R-:W-:Y:S01]  /*25e0*/  PRMT R6, R2, 0x654, R6 ;  /* 0x0000065402067816 */ /* 0x000fe20000000006 */
[----:B-12---:R-:W-:Y:S06]  /*25f0*/  @!P0 BRA `(.L_x_41) ;  /* 0x0000006800888947 */ /* 0x006fec0003800000 */
.L_x_140:
[----:B------:R-:W-:Y:S01]  /*2600*/  ULEA UR4, UR6, UR37, 0x4 ;  /* 0x0000002506047291 */ /* 0x000fe2000f8e20ff */
[----:B------:R-:W-:Y:S01]  /*2610*/  SEL R3, R6, R3, !P2 ;  /* 0x0000000306037207 */ /* 0x000fe20005000000 */
[----:B------:R-:W-:Y:S01]  /*2620*/  UIADD3 UR5, UPT, UPT, UR5, 0x80, URZ ;  /* 0x0000008005057890 */ /* 0x000fe2000fffe0ff */
[----:B-1----:R-:W-:Y:S01]  /*2630*/  LEA R0, R11, UR37, 0x3 ;  /* 0x000000250b007c11 */ /* 0x002fe2000f8e18ff */
[----:B------:R-:W-:Y:S01]  /*2640*/  UIADD3 UR4, UPT, UPT, UR4, 0x110, URZ ;  /* 0x0000011004047890 */ /* 0x000fe2000fffe0ff */
[----:B------:R1:W-:Y:S01]  /*2650*/  @!P2 SYNCS.ARRIVE.TRANS64.RED RZ, [R3+URZ], R4 ;  /* 0x0000000403ffa9a7 */ /* 0x0003e200080004ff */
[----:B------:R-:W-:Y:S01]  /*2660*/  UIADD3 UR6, UPT, UPT, UR6, 0x1, URZ ;  /* 0x0000000106067890 */ /* 0x000fe2000fffe0ff */
[----:B------:R-:W-:-:S03]  /*2670*/  VIADD R8, R8, 0x1 ;  /* 0x0000000108087836 */ /* 0x000fc60000000000 */
[----:B------:R-:W-:Y:S02]  /*2680*/  UISETP.NE.AND UP0, UPT, UR6, 0x2, UPT ;  /* 0x000000020600788c */ /* 0x000fe4000bf05270 */
[----:B------:R-:W-:Y:S01]  /*2690*/  ISETP.NE.AND P0, PT, R8, 0x2, PT ;  /* 0x000000020800780c */ /* 0x000fe20003f05270 */
[----:B------:R-:W-:Y:S06]  /*26a0*/  UGETNEXTWORKID.BROADCAST [UR4], [UR5] ;  /* 0x00000000040073ca */ /* 0x000fec0008000100 */
[----:B------:R-:W-:Y:S02]  /*26b0*/  USEL UR4, URZ, 0x1, UP0 ;  /* 0x00000001ff047887 */ /* 0x000fe40008000000 */
[----:B------:R-:W-:-:S04]  /*26c0*/  USEL UR6, UR6, URZ, UP0 ;  /* 0x000000ff06067287 */ /* 0x000fc80008000000 */
[----:B------:R-:W-:Y:S02]  /*26d0*/  LOP3.LUT R12, R12, UR4, RZ, 0x3c, !PT ;  /* 0x000000040c0c7c12 */ /* 0x000fe4000f8e3cff */
[----:B-1----:R-:W-:-:S04]  /*26e0*/  SHF.L.U32 R4, R10, 0x1f, RZ ;  /* 0x0000001f0a047819 */ /* 0x002fc800000006ff */
[----:B------:R-:W1:Y:S02]  /*26f0*/  SYNCS.PHASECHK.TRANS64.TRYWAIT P1, [R0+URZ+0x80], R4 ;  /* 0x00008004000075a7 */ /* 0x000e6400080211ff */
[----:B-1----:R-:W-:Y:S05]  /*2700*/  @!P1 BRA `(.L_x_42) ;  /* 0x00000068005c9947 */ /* 0x002fea0003800000 */
.L_x_141:
[C---:B-1----:R-:W-:Y:S01]  /*2710*/  LEA R4, R11.reuse, UR37, 0x4 ;  /* 0x000000250b047c11 */ /* 0x042fe2000f8e20ff */
[----:B------:R-:W-:Y:S01]  /*2720*/  VIADD R0, R0, 0x90 ;  /* 0x0000009000007836 */ /* 0x000fe20000000000 */
[----:B------:R-:W-:Y:S01]  /*2730*/  SEL R8, R8, RZ, P0 ;  /* 0x000000ff08087207 */ /* 0x000fe20000000000 */
[----:B------:R-:W-:-:S03]  /*2740*/  VIADD R11, R11, 0x1 ;  /* 0x000000010b0b7836 */ /* 0x000fc60000000000 */
[----:B------:R-:W1:Y:S01]  /*2750*/  LDS.128 R4, [R4+0x110] ;  /* 0x0001100004047984 */ /* 0x000e620000000c00 */
[----:B------:R-:W-:Y:S02]  /*2760*/  PRMT R0, RZ, 0x654, R0 ;  /* 0x00000654ff007816 */ /* 0x000fe40000000000 */
[C---:B------:R-:W-:Y:S01]  /*2770*/  ISETP.NE.AND P1, PT, R11.reuse, 0x2, PT ;  /* 0x000000020b00780c */ /* 0x040fe20003f25270 */
[----:B------:R-:W-:Y:S01]  /*2780*/  @!PT LDS RZ, [RZ] ;  /* 0x00000000fffff984 */ /* 0x000fe20000000800 */
[----:B------:R-:W-:Y:S01]  /*2790*/  @!PT LDS RZ, [RZ] ;  /* 0x00000000fffff984 */ /* 0x000fe20000000800 */
[----:B------:R-:W-:Y:S01]  /*27a0*/  @!PT LDS RZ, [RZ] ;  /* 0x00000000fffff984 */ /* 0x000fe20000000800 */
[----:B------:R-:W-:Y:S01]  /*27b0*/  @!PT LDS RZ, [RZ] ;  /* 0x00000000fffff984 */ /* 0x000fe20000000800 */
[----:B------:R2:W-:Y:S06]  /*27c0*/  MEMBAR.ALL.CTA ;  /* 0x0000000000007992 */ /* 0x0005ec0000008000 */
[----:B--2---:R-:W2:Y:S01]  /*27d0*/  FENCE.VIEW.ASYNC.S ;  /* 0x00000000000073c6 */ /* 0x004ea20000000000 */
[----:B------:R-:W-:Y:S01]  /*27e0*/  SEL R11, R11, RZ, P1 ;  /* 0x000000ff0b0b7207 */ /* 0x000fe20000800000 */
[----:B--2---:R2:W-:Y:S01]  /*27f0*/  SYNCS.ARRIVE.TRANS64.RED.A1T0 RZ, [R0+URZ], RZ ;  /* 0x000000ff00ff79a7 */ /* 0x0045e200081004ff */
[----:B-1----:R-:W-:-:S02]  /*2800*/  LOP3.LUT P3, RZ, R6, 0x1, RZ, 0xc0, !PT ;  /* 0x0000000106ff7812 */ /* 0x002fc4000786c0ff */
[----:B------:R-:W-:-:S04]  /*2810*/  SEL R4, RZ, 0x1, P1 ;  /* 0x00000001ff047807 */ /* 0x000fc80000800000 */
[----:B------:R-:W-:Y:S02]  /*2820*/  LOP3.LUT R10, R10, R4, RZ, 0x3c, !PT ;  /* 0x000000040a0a7212 */ /* 0x000fe400078e3cff */
[----:B--2---:R-:W-:-:S04]  /*2830*/  SEL R0, RZ, 0x1, P0 ;  /* 0x00000001ff007807 */ /* 0x004fc80000000000 */
[----:B------:R-:W-:Y:S01]  /*2840*/  LOP3.LUT R9, R9, R0, RZ, 0x3c, !PT ;  /* 0x0000000009097212 */ /* 0x000fe200078e3cff */
[----:B------:R-:W-:Y:S06]  /*2850*/  @P3 BRA `(.L_x_43) ;  /* 0xfffffffc002c3947 */ /* 0x000fec000383ffff */
[----:B------:R-:W-:Y:S01]  /*2860*/  ULEA UR5, UR6, UR37, 0x3 ;  /* 0x0000002506057291 */ /* 0x000fe2000f8e18ff */
[----:B------:R-:W-:-:S08]  /*2870*/  SHF.L.U32 R2, R12, 0x1f, RZ ;  /* 0x0000001f0c027819 */ /* 0x000fd000000006ff */
[----:B------:R-:W1:Y:S02]  /*2880*/  SYNCS.PHASECHK.TRANS64 P0, [UR5+0x90], R2 ;  /* 0x00009002ff0075a7 */ /* 0x000e640008001005 */
[----:B-1----:R-:W-:Y:S05]  /*2890*/  @P0 BRA `(.L_x_44) ;  /* 0x0000000000080947 */ /* 0x002fea0003800000 */
[----:B------:R-:W1:Y:S02]  /*28a0*/  SYNCS.PHASECHK.TRANS64.TRYWAIT P0, [UR5+0x90], R2 ;  /* 0x00009002ff0075a7 */ /* 0x000e640008001105 */
[----:B-1----:R-:W-:Y:S05]  /*28b0*/  @!P0 BRA `(.L_x_45) ;  /* 0x0000006800048947 */ /* 0x002fea0003800000 */
.L_x_44:
[----:B------:R-:W-:-:S04]  /*28c0*/  UIADD3 UR4, UPT, UPT, UR6, 0x1, URZ ;  /* 0x0000000106047890 */ /* 0x000fc8000fffe0ff */
[----:B------:R-:W-:-:S04]  /*28d0*/  UISETP.NE.AND UP0, UPT, UR4, 0x2, UPT ;  /* 0x000000020400788c */ /* 0x000fc8000bf05270 */
[----:B------:R-:W-:Y:S02]  /*28e0*/  USEL UR7, URZ, 0x1, UP0 ;  /* 0x00000001ff077887 */ /* 0x000fe40008000000 */
[----:B------:R-:W-:-:S04]  /*28f0*/  USEL UR4, UR4, URZ, UP0 ;  /* 0x000000ff04047287 */ /* 0x000fc80008000000 */
[----:B------:R-:W-:Y:S01]  /*2900*/  ULEA UR4, UR4, UR37, 0x3 ;  /* 0x0000002504047291 */ /* 0x000fe2000f8e18ff */
[----:B-1----:R-:W-:-:S04]  /*2910*/  LOP3.LUT R2, R12, UR7, RZ, 0x3c, !PT ;  /* 0x000000070c027c12 */ /* 0x002fc8000f8e3cff */
[----:B------:R-:W-:-:S04]  /*2920*/  SHF.L.U32 R0, R2, 0x1f, RZ ;  /* 0x0000001f02007819 */ /* 0x000fc800000006ff */
[----:B------:R-:W1:Y:S02]  /*2930*/  SYNCS.PHASECHK.TRANS64 P0, [UR4+0x90], R0 ;  /* 0x00009000ff0075a7 */ /* 0x000e640008001004 */
[----:B-1----:R-:W-:Y:S05]  /*2940*/  @P0 EXIT ;  /* 0x000000000000094d */ /* 0x002fea0003800000 */
[----:B------:R-:W-:Y:S02]  /*2950*/  SHF.L.U32 R2, R2, 0x1f, RZ ;  /* 0x0000001f02027819 */ /* 0x000fe400000006ff */
[----:B------:R-:W-:-:S07]  /*2960*/  MOV R0, UR4 ;  /* 0x0000000400007c02 */ /* 0x000fce0008000f00 */
.L_x_46:
[----:B-1----:R1:W2:Y:S02]  /*2970*/  SYNCS.PHASECHK.TRANS64.TRYWAIT P0, [R0+URZ+0x90], R2 ;  /* 0x00009002000075a7 */ /* 0x0022a400080011ff */
[----:B--2---:R-:W-:Y:S05]  /*2980*/  @!P0 NANOSLEEP.SYNCS 0x989680 ;  /* 0x009896800000895d */ /* 0x004fea0003900000 */
[----:B------:R-:W2:Y:S02]  /*2990*/  @!P0 SYNCS.PHASECHK.TRANS64 P0, [R0+URZ+0x90], R2 ;  /* 0x00009002000085a7 */ /* 0x000ea400080010ff */
[----:B--2---:R-:W-:Y:S05]  /*29a0*/  @P0 EXIT ;  /* 0x000000000000094d */ /* 0x004fea0003800000 */
[----:B------:R-:W-:Y:S05]  /*29b0*/  BRA `(.L_x_46) ;  /* 0xfffffffc00ec7947 */ /* 0x000fea000383ffff */
.L_x_39:
[----:B------:R-:W-:-:S09]  /*29c0*/  UISETP.NE.AND UP1, UPT, UR8, URZ, UPT ;  /* 0x000000ff0800728c */ /* 0x000fd2000bf25270 */
[----:B------:R-:W-:Y:S05]  /*29d0*/  BRA.U UP1, `(.L_x_47) ;  /* 0x0000000d01cc7547 */ /* 0x000fea000b800000 */
[----:B------:R-:W-:Y:S01]  /*29e0*/  UMOV UR4, 0x40 ;  /* 0x0000004000047882 */ /* 0x000fe20000000000 */
[----:B------:R-:W-:Y:S01]  /*29f0*/  NOP ;  /* 0x0000000000007918 */ /* 0x000fe20000000000 */
[----:B------:R-:W-:Y:S01]  /*2a00*/  ULEA UR4, UR37, UR4, 0x18 ;  /* 0x0000000425047291 */ /* 0x000fe2000f8ec0ff */
[----:B------:R-:W-:Y:S02]  /*2a10*/  UMOV UR5, 0x400 ;  /* 0x0000040000057882 */ /* 0x000fe40000000000 */
[----:B------:R-:W-:-:S06]  /*2a20*/  ULEA UR37, UR37, UR5, 0x18 ;  /* 0x0000000525257291 */ /* 0x000fcc000f8ec0ff */
[----:B------:R-:W1:Y:S02]  /*2a30*/  LDS.U8 R0, [UR4+0x1c] ;  /* 0x00001c04ff007984 */ /* 0x000e640008000000 */
[----:B-1----:R-:W-:-:S13]  /*2a40*/  ISETP.NE.AND P0, PT, R0, RZ, PT ;  /* 0x000000ff0000720c */ /* 0x002fda0003f05270 */
[----:B------:R-:W-:Y:S05]  /*2a50*/  @P0 BRA `(.L_x_48) ;  /* 0x0000000000580947 */ /* 0x000fea0003800000 */
[----:B------:R-:W-:-:S13]  /*2a60*/  ELECT P0, URZ, PT ;  /* 0x0000000000ff782f */ /* 0x000fda0003800000 */
[----:B------:R-:W-:Y:S05]  /*2a70*/  @!P0 BRA `(.L_x_49) ;  /* 0x0000000000608947 */ /* 0x000fea0003800000 */
[----:B------:R-:W-:Y:S01]  /*2a80*/  UMOV UR5, 0x10 ;  /* 0x0000001000057882 */ /* 0x000fe20000000000 */
[----:B------:R-:W-:Y:S01]  /*2a90*/  HFMA2 R0, -RZ, RZ, 0, 5.9604644775390625e-08 ;  /* 0x00000001ff007431 */ /* 0x000fe200000001ff */
[----:B------:R-:W-:-:S03]  /*2aa0*/  MOV R2, 0xffff ;  /* 0x0000ffff00027802 */ /* 0x000fc60000000f00 */
[----:B------:R-:W-:Y:S04]  /*2ab0*/  DEPBAR.LE SB1, 0x36 ;  /* 0x00009d800000791a */ /* 0x000fe80000000000 */
[----:B------:R-:W1:Y:S02]  /*2ac0*/  UTCATOMSWS.FIND_AND_SET.ALIGN UP0, UR5, UR5 ;  /* 0x00000005000575e3 */ /* 0x000e640008000800 */
[----:B-1----:R-:W-:Y:S01]  /*2ad0*/  MOV R3, UR5 ;  /* 0x0000000500037c02 */ /* 0x002fe20008000f00 */
[----:B------:R-:W-:Y:S06]  /*2ae0*/  BRA.U UP0, `(.L_x_50) ;  /* 0x0000000100187547 */ /* 0x000fec000b800000 */
.L_x_51:
[----:B------:R-:W-:Y:S05]  /*2af0*/  NANOSLEEP 0x64 ;  /* 0x000000640000795d */ /* 0x000fea0003800000 */
[----:B------:R-:W-:-:S05]  /*2b00*/  UMOV UR5, 0x10 ;  /* 0x0000001000057882 */ /* 0x000fca0000000000 */
[----:B------:R-:W-:Y:S04]  /*2b10*/  DEPBAR.LE SB1, 0x36 ;  /* 0x00009d800000791a */ /* 0x000fe80000000000 */
[----:B------:R-:W1:Y:S02]  /*2b20*/  UTCATOMSWS.FIND_AND_SET.ALIGN UP0, UR5, UR5 ;  /* 0x00000005000575e3 */ /* 0x000e640008000800 */
[----:B-1----:R-:W-:Y:S01]  /*2b30*/  MOV R3, UR5 ;  /* 0x0000000500037c02 */ /* 0x002fe20008000f00 */
[----:B------:R-:W-:Y:S05]  /*2b40*/  BRA.U !UP0, `(.L_x_51) ;  /* 0xfffffffd08e87547 */ /* 0x000fea000b83ffff */
.L_x_50:
[-C--:B------:R-:W-:Y:S02]  /*2b50*/  SHF.L.U32 R2, R2, R3.reuse, RZ ;  /* 0x0000000302027219 */ /* 0x080fe400000006ff */
[----:B------:R-:W-:Y:S01]  /*2b60*/  SHF.L.U32 R0, R0, R3, RZ ;  /* 0x0000000300007219 */ /* 0x000fe200000006ff */
[----:B------:R-:W-:Y:S02]  /*2b70*/  IMAD.SHL.U32 R3, R3, 0x20, RZ ;  /* 0x0000002003037824 */ /* 0x000fe400078e00ff */
[----:B------:R1:W-:Y:S04]  /*2b80*/  ATOMS.OR RZ, [UR4+0x14], R2 ;  /* 0x00001402ffff798c */ /* 0x0003e8000b000004 */
[----:B------:R1:W-:Y:S04]  /*2b90*/  ATOMS.OR RZ, [UR4+0x18], R0 ;  /* 0x00001800ffff798c */ /* 0x0003e8000b000004 */
[----:B------:R1:W-:Y:S01]  /*2ba0*/  STS [UR37+0x130], R3 ;  /* 0x00013003ff007988 */ /* 0x0003e20008000825 */
[----:B------:R-:W-:Y:S05]  /*2bb0*/  BRA `(.L_x_49) ;  /* 0x0000000000107947 */ /* 0x000fea0003800000 */
.L_x_48:
[----:B------:R-:W-:Y:S02]  /*2bc0*/  MOV R0, 0xffffffff ;  /* 0xffffffff00007802 */ /* 0x000fe40000000f00 */
[----:B------:R-:W-:-:S03]  /*2bd0*/  MOV R2, 0x2c00 ;  /* 0x00002c0000027802 */ /* 0x000fc60000000f00 */
[----:B------:R1:W-:Y:S04]  /*2be0*/  STS [UR37+0x130], R0 ;  /* 0x00013000ff007988 */ /* 0x0003e80008000825 */
[----:B-1-3-5:R-:W-:Y:S05]  /*2bf0*/  CALL.REL.NOINC `($__internal_1_$__cuda_sm10x_tcgen05_guardrail_trap_phase_invalid_during_alloc) ;  /* 0x0000006c004c7944 */ /* 0x02afea0003c00000 */
.L_x_49:
[----:B------:R-:W-:Y:S05]  /*2c00*/  WARPSYNC.ALL ;  /* 0x0000000000007948 */ /* 0x000fea0003800000 */
[----:B------:R-:W2:Y:S01]  /*2c10*/  S2UR UR5, SR_CgaCtaId ;  /* 0x00000000000579c3 */ /* 0x000ea20000008800 */
[----:B------:R-:W-:Y:S01]  /*2c20*/  UMOV UR4, 0x400 ;  /* 0x0000040000047882 */ /* 0x000fe20000000000 */
[----:B------:R-:W-:-:S06]  /*2c30*/  NOP ;  /* 0x0000000000007918 */ /* 0x000fcc0000000000 */
[----:B------:R-:W-:Y:S06]  /*2c40*/  BAR.ARV 0x6, 0xa0 ;  /* 0x0182800000007b1d */ /* 0x000fec0000002000 */
[----:B------:R-:W4:Y:S01]  /*2c50*/  LDCU UR7, c[0x0][0x38c] ;  /* 0x00007180ff0777ac */ /* 0x000f220008000800 */
[----:B------:R-:W-:Y:S01]  /*2c60*/  IMAD.MOV.U32 R11, RZ, RZ, 0x1 ;  /* 0x00000001ff0b7424 */ /* 0x000fe200078e00ff */
[----:B------:R-:W-:Y:S01]  /*2c70*/  CS2R R8, SRZ ;  /* 0x0000000000087805 */ /* 0x000fe2000001ff00 */
[----:B------:R-:W-:Y:S01]  /*2c80*/  IMAD.MOV.U32 R10, RZ, RZ, RZ ;  /* 0x000000ffff0a7224 */ /* 0x000fe200078e00ff */
[----:B------:R-:W3:Y:S01]  /*2c90*/  LDCU UR6, c[0x0][0x38c] ;  /* 0x00007180ff0677ac */ /* 0x000ee20008000800 */
[----:B------:R-:W-:Y:S01]  /*2ca0*/  UMOV UR15, URZ ;  /* 0x000000ff000f7c82 */ /* 0x000fe20008000000 */
[----:B------:R-:W-:Y:S01]  /*2cb0*/  UMOV UR14, URZ ;  /* 0x000000ff000e7c82 */ /* 0x000fe20008000000 */
[----:B--2---:R-:W-:Y:S01]  /*2cc0*/  ULEA UR5, UR5, UR4, 0x18 ;  /* 0x0000000405057291 */ /* 0x004fe2000f8ec0ff */
[----:B------:R-:W-:Y:S01]  /*2cd0*/  UMOV UR24, 0x0 ;  /* 0x0000000000187882 */ /* 0x000fe20000000000 */
[----:B------:R-:W-:-:S02]  /*2ce0*/  UMOV UR25, 0x4400490 ;  /* 0x0440049000197882 */ /* 0x000fc40000000000 */
[----:B------:R-:W-:Y:S02]  /*2cf0*/  UIADD3 UR10, UPT, UPT, UR5, 0x8800, URZ ;  /* 0x00008800050a7890 */ /* 0x000fe4000fffe0ff */
[----:B------:R-:W-:Y:S02]  /*2d00*/  UIADD3 UR11, UPT, UPT, UR5, 0xe800, URZ ;  /* 0x0000e800050b7890 */ /* 0x000fe4000fffe0ff */
[----:B----4-:R-:W-:Y:S01]  /*2d10*/  UIADD3 UR7, UPT, UPT, UR7, 0x3f, URZ ;  /* 0x0000003f07077890 */ /* 0x010fe2000fffe0ff */
[----:B-1----:R-:W1:Y:S01]  /*2d20*/  LDS R0, [UR5+0x130] ;  /* 0x00013005ff007984 */ /* 0x002e620008000800 */
[----:B------:R-:W-:Y:S02]  /*2d30*/  USHF.R.U32.HI UR10, URZ, 0x4, UR10 ;  /* 0x00000004ff0a7899 */ /* 0x000fe4000801160a */
[----:B------:R-:W-:Y:S02]  /*2d40*/  USHF.R.S32.HI UR4, URZ, 0x1f, UR7 ;  /* 0x0000001fff047899 */ /* 0x000fe40008011407 */
[----:B------:R-:W-:-:S02]  /*2d50*/  USHF.R.U32.HI UR11, URZ, 0x4, UR11 ;  /* 0x00000004ff0b7899 */ /* 0x000fc4000801160b */
[----:B------:R-:W-:Y:S02]  /*2d60*/  ULEA.HI UR4, UR4, UR7, URZ, 0x6 ;  /* 0x0000000704047291 */ /* 0x000fe4000f8f30ff */
[----:B------:R-:W-:Y:S02]  /*2d70*/  ULOP3.LUT UR10, UR10, 0x3fff, URZ, 0xc0, !UPT ;  /* 0x00003fff0a0a7892 */ /* 0x000fe4000f8ec0ff */
[----:B------:R-:W-:Y:S02]  /*2d80*/  USHF.R.S32.HI UR4, URZ, 0x6, UR4 ;  /* 0x00000006ff047899 */ /* 0x000fe40008011404 */
[----:B------:R-:W-:Y:S02]  /*2d90*/  ULOP3.LUT UR11, UR11, 0x3fff, URZ, 0xc0, !UPT ;  /* 0x00003fff0b0b7892 */ /* 0x000fe4000f8ec0ff */
[----:B------:R-:W-:Y:S01]  /*2da0*/  UISETP.LT.AND UP0, UPT, UR4, 0x1, UPT ;  /* 0x000000010400788c */ /* 0x000fe2000bf01270 */
[----:B------:R-:W-:Y:S01]  /*2db0*/  UMOV UR22, 0x0 ;  /* 0x0000000000167882 */ /* 0x000fe20000000000 */
[----:B------:R-:W-:-:S02]  /*2dc0*/  UMOV UR23, 0x4400490 ;  /* 0x0440049000177882 */ /* 0x000fc40000000000 */
[----:B------:R-:W-:Y:S02]  /*2dd0*/  USEL UR9, UR4, 0x1, !UP0 ;  /* 0x0000000104097887 */ /* 0x000fe4000c000000 */
[----:B------:R-:W-:Y:S02]  /*2de0*/  ULOP3.LUT UR10, UR10, 0x10000, URZ, 0xfc, !UPT ;  /* 0x000100000a0a7892 */ /* 0x000fe4000f8efcff */
[----:B------:R-:W-:Y:S02]  /*2df0*/  ULOP3.LUT UR11, UR11, 0x10000, URZ, 0xfc, !UPT ;  /* 0x000100000b0b7892 */ /* 0x000fe4000f8efcff */
[----:B------:R-:W-:Y:S02]  /*2e00*/  UIADD3 UR9, UPT, UPT, -UR9, URZ, URZ ;  /* 0x000000ff09097290 */ /* 0x000fe4000fffe1ff */
[----:B---3--:R-:W-:Y:S01]  /*2e10*/  UISETP.GE.AND UP3, UPT, UR6, 0x1, UPT ;  /* 0x000000010600788c */ /* 0x008fe2000bf66270 */
[----:B------:R-:W-:Y:S01]  /*2e20*/  UMOV UR20, 0x0 ;  /* 0x0000000000147882 */ /* 0x000fe20000000000 */
[----:B------:R-:W-:Y:S01]  /*2e30*/  UMOV UR21, 0x4400490 ;  /* 0x0440049000157882 */ /* 0x000fe20000000000 */
[----:B------:R-:W-:Y:S01]  /*2e40*/  UMOV UR18, 0x0 ;  /* 0x0000000000127882 */ /* 0x000fe20000000000 */
[----:B------:R-:W-:Y:S01]  /*2e50*/  UMOV UR19, 0x4400490 ;  /* 0x0440049000137882 */ /* 0x000fe20000000000 */
[----:B-1----:R-:W-:-:S15]  /*2e60*/  R2UR UR16, R0 ;  /* 0x00000000001072ca */ /* 0x002fde00000e0000 */
.L_x_58:
[----:B------:R-:W-:Y:S02]  /*2e70*/  LEA R0, R10, UR5, 0x3 ;  /* 0x000000050a007c11 */ /* 0x000fe4000f8e18ff */
[----:B------:R-:W-:Y:S02]  /*2e80*/  SHF.L.U32 R2, R9, 0x1f, RZ ;  /* 0x0000001f09027819 */ /* 0x000fe400000006ff */
[----:B------:R-:W-:Y:S01]  /*2e90*/  PLOP3.LUT P0, PT, PT, PT, UP3, 0x80, 0x8 ;  /* 0x000000000008781c */ /* 0x000fe20003f0f038 */
[----:B------:R-:W-:Y:S01]  /*2ea0*/  VIADD R3, R0, 0x90 ;  /* 0x0000009000037836 */ /* 0x000fe20000000000 */
[----:B-1----:R-:W1:Y:S02]  /*2eb0*/  SYNCS.PHASECHK.TRANS64.TRYWAIT P1, [R0+URZ+0x80], R2 ;  /* 0x00008002000075a7 */ /* 0x002e6400080211ff */
[----:B-1-3--:R-:W-:Y:S09]  /*2ec0*/  @!P1 BRA `(.L_x_52) ;  /* 0x0000006000989947 */ /* 0x00aff20003800000 */
.L_x_143:
[----:B------:R-:W-:Y:S01]  /*2ed0*/  LEA R4, R10, UR5, 0x4 ;  /* 0x000000050a047c11 */ /* 0x000fe2000f8e20ff */
[----:B------:R-:W-:Y:S01]  /*2ee0*/  @UP3 ULEA UR6, UR14, UR5, 0x3 ;  /* 0x000000050e063291 */ /* 0x000fe2000f8e18ff */
[----:B------:R-:W-:Y:S01]  /*2ef0*/  PLOP3.LUT P2, PT, PT, PT, PT, 0x80, 0x8 ;  /* 0x000000000008781c */ /* 0x000fe20003f4f070 */
[----:B------:R-:W-:Y:S01]  /*2f00*/  ULEA UR7, UR15, UR5, 0x3 ;  /* 0x000000050f077291 */ /* 0x000fe2000f8e18ff */
[----:B------:R-:W-:Y:S02]  /*2f10*/  PRMT R3, RZ, 0x654, R3 ;  /* 0x00000654ff037816 */ /* 0x000fe40000000003 */
[----:B------:R-:W2:Y:S01]  /*2f20*/  LDS.128 R4, [R4+0x110] ;  /* 0x0001100004047984 */ /* 0x000ea20000000c00 */
[----:B-1----:R-:W-:Y:S02]  /*2f30*/  @P0 SHF.L.U32 R2, R8, 0x1f, RZ ;  /* 0x0000001f08020819 */ /* 0x002fe400000006ff */
[----:B------:R-:W-:Y:S01]  /*2f40*/  SHF.L.U32 R0, R11, 0x1f, RZ ;  /* 0x0000001f0b007819 */ /* 0x000fe200000006ff */
[----:B------:R-:W-:Y:S01]  /*2f50*/  @!PT LDS RZ, [RZ] ;  /* 0x00000000fffff984 */ /* 0x000fe20000000800 */
[----:B------:R-:W-:Y:S01]  /*2f60*/  @!PT LDS RZ, [RZ] ;  /* 0x00000000fffff984 */ /* 0x000fe20000000800 */
[----:B------:R-:W-:Y:S01]  /*2f70*/  @!PT LDS RZ, [RZ] ;  /* 0x00000000fffff984 */ /* 0x000fe20000000800 */
[----:B------:R-:W-:Y:S01]  /*2f80*/  @!PT LDS RZ, [RZ] ;  /* 0x00000000fffff984 */ /* 0x000fe20000000800 */
[----:B------:R1:W-:Y:S06]  /*2f90*/  MEMBAR.ALL.CTA ;  /* 0x0000000000007992 */ /* 0x0003ec0000008000 */
[----:B-1----:R-:W1:Y:S02]  /*2fa0*/  FENCE.VIEW.ASYNC.S ;  /* 0x00000000000073c6 */ /* 0x002e640000000000 */
[----:B-1----:R1:W-:Y:S01]  /*2fb0*/  SYNCS.ARRIVE.TRANS64.RED.A1T0 RZ, [R3+URZ], RZ ;  /* 0x000000ff03ff79a7 */ /* 0x0023e200081004ff */
[----:B------:R1:W3:Y:S01]  /*2fc0*/  @P0 SYNCS.PHASECHK.TRANS64.TRYWAIT P2, [UR6], R2 ;  /* 0x00000002ff0005a7 */ /* 0x0002e20008041106 */
[----:B------:R-:W-:Y:S01]  /*2fd0*/  ULEA.HI UR6, UR15, UR15, URZ, 0x1 ;  /* 0x0000000f0f067291 */ /* 0x000fe2000f8f08ff */
[----:B--2---:R-:W-:-:S03]  /*2fe0*/  LOP3.LUT P1, RZ, R6, 0x1, RZ, 0xc0, !PT ;  /* 0x0000000106ff7812 */ /* 0x004fc6000782c0ff */
[----:B------:R-:W-:Y:S02]  /*2ff0*/  USHF.L.U32 UR8, UR6, 0x7, URZ ;  /* 0x0000000706087899 */ /* 0x000fe400080006ff */
[----:B------:R-:W-:Y:S02]  /*3000*/  ULOP3.LUT UR6, UR6, 0xffe, URZ, 0xc0, !UPT ;  /* 0x00000ffe06067892 */ /* 0x000fe4000f8ec0ff */
[----:B------:R-:W-:Y:S02]  /*3010*/  ULOP3.LUT UR8, UR8, 0xffffff00, URZ, 0xc0, !UPT ;  /* 0xffffff0008087892 */ /* 0x000fe4000f8ec0ff */
[----:B------:R-:W-:Y:S02]  /*3020*/  UIADD3 UR6, UPT, UPT, -UR6, UR15, URZ ;  /* 0x0000000f06067290 */ /* 0x000fe4000fffe1ff */
[----:B------:R-:W-:Y:S01]  /*3030*/  UIADD3 UR8, UPT, UPT, UR16, UR8, URZ ;  /* 0x0000000810087290 */ /* 0x000fe2000fffe0ff */
[----:B------:R-:W2:Y:S03]  /*3040*/  SYNCS.PHASECHK.TRANS64.TRYWAIT P0, [UR7+0xc0], R0 ;  /* 0x0000c000ff0075a7 */ /* 0x000ea60008001107 */
[----:B------:R-:W-:Y:S01]  /*3050*/  ULEA UR8, UR6, UR8, 0x14 ;  /* 0x0000000806087291 */ /* 0x000fe2000f8ea0ff */
[----:B-123--:R-:W-:Y:S11]  /*3060*/  @!P0 BRA `(.L_x_53) ;  /* 0x0000006000448947 */ /* 0x00eff60003800000 */
.L_x_145:
[----:B------:R-:W-:Y:S01]  /*3070*/  IADD3 R10, PT, PT, R10, 0x1, RZ ;  /* 0x000000010a0a7810 */ /* 0x000fe20007ffe0ff */
[----:B------:R-:W-:Y:S06]  /*3080*/  BRA.U !UP3, `(.L_x_54) ;  /* 0x000000010bc07547 */ /* 0x000fec000b800000 */
[----:B------:R-:W-:Y:S01]  /*3090*/  UPLOP3.LUT UP4, UPT, UPT, UPT, UPT, 0x40, 0x4 ;  /* 0x000000000004789c */ /* 0x000fe20003f8e870 */
[----:B------:R-:W-:Y:S01]  /*30a0*/  UMOV UR13, UR9 ;  /* 0x00000009000d7c82 */ /* 0x000fe20008000000 */
[----:B------:R-:W-:Y:S01]  /*30b0*/  UMOV UR12, UR4 ;  /* 0x00000004000c7c82 */ /* 0x000fe20008000000 */
[----:B------:R-:W-:-:S08]  /*30c0*/  UMOV UR17, UR14 ;  /* 0x0000000e00117c82 */ /* 0x000fd00008000000 */
.L_x_57:
[----:B------:R-:W-:Y:S02]  /*30d0*/  UIADD3 UR13, UPT, UPT, UR13, 0x1, URZ ;  /* 0x000000010d0d7890 */ /* 0x000fe4000fffe0ff */
[----:B--2---:R-:W-:Y:S02]  /*30e0*/  ULEA UR6, UR17, UR5, 0x3 ;  /* 0x0000000511067291 */ /* 0x004fe4000f8e18ff */
[----:B------:R-:W-:Y:S01]  /*30f0*/  UISETP.NE.AND UP0, UPT, UR13, URZ, UPT ;  /* 0x000000ff0d00728c */ /* 0x000fe2000bf05270 */
[----:B---3--:R-:W-:Y:S10]  /*3100*/  @P2 BRA `(.L_x_55) ;  /* 0x00000000000c2947 */ /* 0x008ff40003800000 */
[----:B-1----:R-:W-:Y:S04]  /*3110*/  SHF.L.U32 R2, R8, 0x1f, RZ ;  /* 0x0000001f08027819 */ /* 0x002fe800000006ff */
[----:B------:R-:W1:Y:S02]  /*3120*/  SYNCS.PHASECHK.TRANS64.TRYWAIT P0, [UR6], R2 ;  /* 0x00000002ff0075a7 */ /* 0x000e640008001106 */
[----:B-1----:R-:W-:Y:S05]  /*3130*/  @!P0 BRA `(.L_x_56) ;  /* 0x0000006000288947 */ /* 0x002fea0003800000 */
.L_x_55:
[----:B------:R-:W-:Y:S01]  /*3140*/  UISETP.NE.AND UP1, UPT, UR12, 0x1, UPT ;  /* 0x000000010c00788c */ /* 0x000fe2000bf25270 */
[----:B------:R-:W-:Y:S01]  /*3150*/  PLOP3.LUT P2, PT, PT, PT, PT, 0x80, 0x8 ;  /* 0x000000000008781c */ /* 0x000fe20003f4f070 */
[----:B------:R-:W-:Y:S02]  /*3160*/  UIADD3 UR14, UPT, UPT, UR17, 0x1, URZ ;  /* 0x00000001110e7890 */ /* 0x000fe4000fffe0ff */
[----:B------:R-:W-:Y:S02]  /*3170*/  ULEA UR28, UR17, UR11, 0xb ;  /* 0x0000000b111c7291 */ /* 0x000fe4000f8e58ff */
[----:B------:R-:W-:Y:S01]  /*3180*/  UISETP.NE.AND UP2, UPT, UR14, 0x3, UPT ;  /* 0x000000030e00788c */ /* 0x000fe2000bf45270 */
[----:B------:R-:W-:Y:S01]  /*3190*/  PLOP3.LUT P0, PT, PT, PT, UP1, 0x80, 0x8 ;  /* 0x000000000008781c */ /* 0x000fe20003f0f018 */
[----:B------:R-:W-:Y:S02]  /*31a0*/  UIADD3 UR40, UPT, UPT, UR28, 0x2, URZ ;  /* 0x000000021c287890 */ /* 0x000fe4000fffe0ff */
[----:B------:R-:W-:Y:S02]  /*31b0*/  USEL UR27, URZ, 0x1, UP2 ;  /* 0x00000001ff1b7887 */ /* 0x000fe40009000000 */
[----:B------:R-:W-:Y:S02]  /*31c0*/  USEL UR14, UR14, URZ, UP2 ;  /* 0x000000ff0e0e7287 */ /* 0x000fe40009000000 */
[----:B------:R-:W-:Y:S02]  /*31d0*/  UIADD3 UR36, UPT, UPT, UR28, 0x4, URZ ;  /* 0x000000041c247890 */ /* 0x000fe4000fffe0ff */
[----:B------:R-:W-:Y:S01]  /*31e0*/  @UP1 ULEA UR26, UR14, UR5, 0x3 ;  /* 0x000000050e1a1291 */ /* 0x000fe2000f8e18ff */
[----:B------:R-:W-:Y:S01]  /*31f0*/  LOP3.LUT R8, R8, UR27, RZ, 0x3c, !PT ;  /* 0x0000001b08087c12 */ /* 0x000fe2000f8e3cff */
[----:B------:R-:W-:Y:S02]  /*3200*/  UIADD3 UR32, UPT, UPT, UR28, 0x6, URZ ;  /* 0x000000061c207890 */ /* 0x000fe4000fffe0ff */
[----:B------:R-:W-:Y:S01]  /*3210*/  UIADD3 UR6, UPT, UPT, UR6, 0x18, URZ ;  /* 0x0000001806067890 */ /* 0x000fe2000fffe0ff */
[----:B-1----:R-:W-:Y:S01]  /*3220*/  @P0 SHF.L.U32 R0, R8, 0x1f, RZ ;  /* 0x0000001f08000819 */ /* 0x002fe200000006ff */
[----:B------:R-:W-:Y:S01]  /*3230*/  UIADD3 UR12, UPT, UPT, UR12, -0x1, URZ ;  /* 0xffffffff0c0c7890 */ /* 0x000fe2000fffe0ff */
[----:B------:R-:W-:Y:S02]  /*3240*/  UMOV UR29, 0x40004040 ;  /* 0x40004040001d7882 */ /* 0x000fe40000000000 */
[----:B------:R2:W3:Y:S01]  /*3250*/  @P0 SYNCS.PHASECHK.TRANS64.TRYWAIT P2, [UR26], R0 ;  /* 0x00000000ff0005a7 */ /* 0x0004e2000804111a */
[----:B------:R-:W-:Y:S01]  /*3260*/  ULEA UR26, UR17, UR10, 0x9 ;  /* 0x0000000a111a7291 */ /* 0x000fe2000f8e48ff */
[----:B------:R-:W-:Y:S01]  /*3270*/  UMOV UR27, 0x40004040 ;  /* 0x40004040001b7882 */ /* 0x000fe20000000000 */
[----:B------:R-:W-:Y:S02]  /*3280*/  UMOV UR41, 0x40004040 ;  /* 0x4000404000297882 */ /* 0x000fe40000000000 */
[----:B------:R-:W-:Y:S02]  /*3290*/  UIADD3 UR38, UPT, UPT, UR26, 0x2, URZ ;  /* 0x000000021a267890 */ /* 0x000fe4000fffe0ff */
[----:B------:R-:W-:Y:S02]  /*32a0*/  UIADD3 UR34, UPT, UPT, UR26, 0x4, URZ ;  /* 0x000000041a227890 */ /* 0x000fe4000fffe0ff */
[----:B------:R-:W-:Y:S01]  /*32b0*/  UIADD3 UR30, UPT, UPT, UR26, 0x6, URZ ;  /* 0x000000061a1e7890 */ /* 0x000fe2000fffe0ff */
[----:B------:R2:W-:Y:S01]  /*32c0*/  UTCHMMA gdesc[UR26], gdesc[UR28], tmem[UR8], tmem[UR24], idesc[UR25], UP4 ;  /* 0x00ff181c1a0075ea */ /* 0x0005e2000a000008 */
[----:B------:R-:W-:Y:S01]  /*32d0*/  UPLOP3.LUT UP4, UPT, UPT, UPT, UPT, 0x80, 0x8 ;  /* 0x000000000008789c */ /* 0x000fe20003f8f070 */
[----:B------:R-:W-:Y:S01]  /*32e0*/  UMOV UR39, 0x40004040 ;  /* 0x4000404000277882 */ /* 0x000fe20000000000 */
[----:B------:R-:W-:Y:S01]  /*32f0*/  UMOV UR37, 0x40004040 ;  /* 0x4000404000257882 */ /* 0x000fe20000000000 */
[----:B------:R2:W-:Y:S01]  /*3300*/  UTCHMMA gdesc[UR38], gdesc[UR40], tmem[UR8], tmem[UR22], idesc[UR23], UPT ;  /* 0x00ff1628260075ea */ /* 0x0005e2000b800008 */
[----:B------:R-:W-:Y:S01]  /*3310*/  UMOV UR35, 0x40004040 ;  /* 0x4000404000237882 */ /* 0x000fe20000000000 */
[----:B------:R-:W-:Y:S01]  /*3320*/  UMOV UR33, 0x40004040 ;  /* 0x4000404000217882 */ /* 0x000fe20000000000 */
[----:B------:R-:W-:Y:S01]  /*3330*/  UMOV UR31, 0x40004040 ;  /* 0x40004040001f7882 */ /* 0x000fe20000000000 */
[----:B------:R2:W-:Y:S01]  /*3340*/  UTCHMMA gdesc[UR34], gdesc[UR36], tmem[UR8], tmem[UR20], idesc[UR21], UPT ;  /* 0x00ff1424220075ea */ /* 0x0005e2000b800008 */
[----:B------:R2:W-:Y:S01]  /*3350*/  UTCHMMA gdesc[UR30], gdesc[UR32], tmem[UR8], tmem[UR18], idesc[UR19], UPT ;  /* 0x00ff12201e0075ea */ /* 0x0005e2000b800008 */
[----:B------:R2:W-:Y:S01]  /*3360*/  UTCBAR [UR6], URZ ;  /* 0x000000ff060073e9 */ /* 0x0005e200080000ff */
[----:B------:R-:W-:Y:S01]  /*3370*/  UMOV UR17, UR14 ;  /* 0x0000000e00117c82 */ /* 0x000fe20008000000 */
[----:B------:R-:W-:Y:S05]  /*3380*/  BRA.U UP0, `(.L_x_57) ;  /* 0xfffffffd00507547 */ /* 0x000fea000b83ffff */
.L_x_54:
[----:B------:R-:W-:Y:S01]  /*3390*/  UIADD3 UR15, UPT, UPT, UR15, 0x1, URZ ;  /* 0x000000010f0f7890 */ /* 0x000fe2000fffe0ff */
[C---:B------:R-:W-:Y:S01]  /*33a0*/  ISETP.NE.AND P0, PT, R10.reuse, 0x2, PT ;  /* 0x000000020a00780c */ /* 0x040fe20003f05270 */
[----:B------:R-:W-:Y:S02]  /*33b0*/  UIADD3 UR7, UPT, UPT, UR7, 0xa0, URZ ;  /* 0x000000a007077890 */ /* 0x000fe4000fffe0ff */
[----:B------:R-:W-:Y:S01]  /*33c0*/  UISETP.NE.AND UP0, UPT, UR15, 0x4, UPT ;  /* 0x000000040f00788c */ /* 0x000fe2000bf05270 */
[----:B-12---:R-:W-:Y:S02]  /*33d0*/  SEL R0, RZ, 0x1, P0 ;  /* 0x00000001ff007807 */ /* 0x006fe40000000000 */
[----:B------:R-:W-:Y:S01]  /*33e0*/  SEL R10, R10, RZ, P0 ;  /* 0x000000ff0a0a7207 */ /* 0x000fe20000000000 */
[----:B------:R-:W-:Y:S01]  /*33f0*/  USEL UR6, URZ, 0x1, UP0 ;  /* 0x00000001ff067887 */ /* 0x000fe20008000000 */
[----:B------:R-:W-:Y:S01]  /*3400*/  LOP3.LUT R9, R9, R0, RZ, 0x3c, !PT ;  /* 0x0000000009097212 */ /* 0x000fe200078e3cff */
[----:B------:R-:W-:Y:S01]  /*3410*/  USEL UR15, UR15, URZ, UP0 ;  /* 0x000000ff0f0f7287 */ /* 0x000fe20008000000 */
[----:B------:R1:W-:Y:S03]  /*3420*/  UTCBAR [UR7], URZ ;  /* 0x000000ff070073e9 */ /* 0x0003e600080000ff */
[----:B------:R-:W-:Y:S01]  /*3430*/  LOP3.LUT R11, R11, UR6, RZ, 0x3c, !PT ;  /* 0x000000060b0b7c12 */ /* 0x000fe2000f8e3cff */
[----:B------:R-:W-:Y:S07]  /*3440*/  @P1 BRA `(.L_x_58) ;  /* 0xfffffff800881947 */ /* 0x000fee000383ffff */
[----:B------:R-:W2:Y:S01]  /*3450*/  S2UR UR4, SR_CgaCtaId ;  /* 0x00000000000479c3 */ /* 0x000ea20000008800 */
[----:B------:R-:W-:Y:S01]  /*3460*/  ELECT P0, URZ, PT ;  /* 0x0000000000ff782f */ /* 0x000fe20003800000 */
[----:B------:R-:W-:Y:S01]  /*3470*/  IMAD.MOV.U32 R0, RZ, RZ, 0x1 ;  /* 0x00000001ff007424 */ /* 0x000fe200078e00ff */
[----:B------:R-:W-:Y:S01]  /*3480*/  UIADD3 UR5, UPT, UPT, UR5, 0xc0, URZ ;  /* 0x000000c005057890 */ /* 0x000fe2000fffe0ff */
[----:B------:R-:W-:Y:S01]  /*3490*/  SHF.L.U32 R2, R11, 0x1f, RZ ;  /* 0x0000001f0b027819 */ /* 0x000fe200000006ff */
[----:B------:R-:W-:-:S03]  /*34a0*/  UMOV UR6, 0x40 ;  /* 0x0000004000067882 */ /* 0x000fc60000000000 */
[----:B------:R-:W-:Y:S01]  /*34b0*/  UVIRTCOUNT.DEALLOC.SMPOOL 0x80 ;  /* 0x000000800000784c */ /* 0x000fe20000000000 */
[----:B--2---:R-:W-:Y:S02]  /*34c0*/  ULEA UR4, UR4, UR6, 0x18 ;  /* 0x0000000604047291 */ /* 0x004fe4000f8ec0ff */
[----:B------:R-:W-:-:S07]  /*34d0*/  ULEA UR6, UR15, UR5, 0x3 ;  /* 0x000000050f067291 */ /* 0x000fce000f8e18ff */
[----:B------:R2:W-:Y:S02]  /*34e0*/  @P0 STS.U8 [UR4+0x1c], R0 ;  /* 0x00001c00ff000988 */ /* 0x0005e40008000004 */
[----:B------:R-:W4:Y:S02]  /*34f0*/  SYNCS.PHASECHK.TRANS64.TRYWAIT P0, [UR6], R2 ;  /* 0x00000002ff0075a7 */ /* 0x000f240008001106 */
[----:B--2-4-:R-:W-:Y:S05]  /*3500*/  @!P0 BRA `(.L_x_59) ;  /* 0x0000005c004c8947 */ /* 0x014fea0003800000 */
.L_x_148:
[----:B-1----:R-:W-:-:S04]  /*3510*/  UIADD3 UR7, UPT, UPT, UR15, 0x1, URZ ;  /* 0x000000010f077890 */ /* 0x002fc8000fffe0ff */
[----:B------:R-:W-:-:S04]  /*3520*/  UISETP.NE.AND UP0, UPT, UR7, 0x4, UPT ;  /* 0x000000040700788c */ /* 0x000fc8000bf05270 */
[----:B------:R-:W-:Y:S02]  /*3530*/  USEL UR8, URZ, 0x1, UP0 ;  /* 0x00000001ff087887 */ /* 0x000fe40008000000 */
[----:B------:R-:W-:-:S04]  /*3540*/  USEL UR7, UR7, URZ, UP0 ;  /* 0x000000ff07077287 */ /* 0x000fc80008000000 */
[----:B------:R-:W-:Y:S01]  /*3550*/  ULEA UR6, UR7, UR5, 0x3 ;  /* 0x0000000507067291 */ /* 0x000fe2000f8e18ff */
[----:B--2---:R-:W-:-:S04]  /*3560*/  LOP3.LUT R2, R11, UR8, RZ, 0x3c, !PT ;  /* 0x000000080b027c12 */ /* 0x004fc8000f8e3cff */
[----:B------:R-:W-:-:S04]  /*3570*/  SHF.L.U32 R3, R2, 0x1f, RZ ;  /* 0x0000001f02037819 */ /* 0x000fc800000006ff */
[----:B------:R-:W1:Y:S02]  /*3580*/  SYNCS.PHASECHK.TRANS64.TRYWAIT P0, [UR6], R3 ;  /* 0x00000003ff0075a7 */ /* 0x000e640008001106 */
[----:B-1----:R-:W-:Y:S05]  /*3590*/  @!P0 BRA `(.L_x_60) ;  /* 0x0000005c00408947 */ /* 0x002fea0003800000 */
.L_x_150:
        /* <DEDUP_REMOVED lines=9> */
.L_x_152:
[----:B------:R-:W-:-:S04]  /*3630*/  UIADD3 UR7, UPT, UPT, UR7, 0x1, URZ ;  /* 0x0000000107077890 */ /* 0x000fc8000fffe0ff */
[----:B------:R-:W-:-:S04]  /*3640*/  UISETP.NE.AND UP0, UPT, UR7, 0x4, UPT ;  /* 0x000000040700788c */ /* 0x000fc8000bf05270 */
[----:B------:R-:W-:Y:S02]  /*3650*/  USEL UR6, URZ, 0x1, UP0 ;  /* 0x00000001ff067887 */ /* 0x000fe40008000000 */
[----:B------:R-:W-:-:S04]  /*3660*/  USEL UR7, UR7, URZ, UP0 ;  /* 0x000000ff07077287 */ /* 0x000fc80008000000 */
[----:B------:R-:W-:Y:S01]  /*3670*/  ULEA UR7, UR7, UR5, 0x3 ;  /* 0x0000000507077291 */ /* 0x000fe2000f8e18ff */
[----:B------:R-:W-:-:S04]  /*3680*/  LOP3.LUT R2, R2, UR6, RZ, 0x3c, !PT ;  /* 0x0000000602027c12 */ /* 0x000fc8000f8e3cff */
[----:B------:R-:W-:-:S04]  /*3690*/  SHF.L.U32 R2, R2, 0x1f, RZ ;  /* 0x0000001f02027819 */ /* 0x000fc800000006ff */
[----:B------:R-:W2:Y:S02]  /*36a0*/  SYNCS.PHASECHK.TRANS64.TRYWAIT P0, [UR7], R2 ;  /* 0x00000002ff0075a7 */ /* 0x000ea40008001107 */
[----:B--2---:R-:W-:Y:S05]  /*36b0*/  @!P0 BRA `(.L_x_62) ;  /* 0x0000005c00288947 */ /* 0x004fea0003800000 */
.L_x_154:
[----:B------:R-:W-:Y:S01]  /*36c0*/  NOP ;  /* 0x0000000000007918 */ /* 0x000fe20000000000 */
[----:B-1----:R-:W1:Y:S01]  /*36d0*/  LDS R0, [UR4+0x14] ;  /* 0x00001404ff007984 */ /* 0x002e620008000800 */
[----:B------:R-:W-:Y:S01]  /*36e0*/  ULOP3.LUT UR6, UR16, 0xffff, URZ, 0xc0, !UPT ;  /* 0x0000ffff10067892 */ /* 0x000fe2000f8ec0ff */
[----:B------:R-:W-:Y:S01]  /*36f0*/  UMOV UR8, 0xffff ;  /* 0x0000ffff00087882 */ /* 0x000fe20000000000 */
[----:B------:R-:W-:Y:S02]  /*3700*/  UMOV UR5, 0x1 ;  /* 0x0000000100057882 */ /* 0x000fe40000000000 */
[----:B------:R-:W-:-:S04]  /*3710*/  USHF.R.U32.HI UR6, URZ, 0x5, UR6 ;  /* 0x00000005ff067899 */ /* 0x000fc80008011606 */
[----:B------:R-:W-:Y:S02]  /*3720*/  USHF.L.U32 UR8, UR8, UR6, URZ ;  /* 0x0000000608087299 */ /* 0x000fe400080006ff */
[----:B------:R-:W-:-:S04]  /*3730*/  USHF.L.U32 UR5, UR5, UR6, URZ ;  /* 0x0000000605057299 */ /* 0x000fc800080006ff */
[----:B-1----:R-:W-:-:S04]  /*3740*/  LOP3.LUT R0, R0, UR8, RZ, 0xc0, !PT ;  /* 0x0000000800007c12 */ /* 0x002fc8000f8ec0ff */
[----:B------:R-:W-:-:S13]  /*3750*/  ISETP.NE.AND P0, PT, R0, UR8, PT ;  /* 0x0000000800007c0c */ /* 0x000fda000bf05270 */
[----:B------:R-:W-:Y:S05]  /*3760*/  @P0 BRA `(.L_x_63) ;  /* 0x0000000000580947 */ /* 0x000fea0003800000 */
[----:B------:R-:W1:Y:S02]  /*3770*/  LDS R0, [UR4+0x18] ;  /* 0x00001804ff007984 */ /* 0x000e640008000800 */
[----:B-1----:R-:W-:-:S04]  /*3780*/  LOP3.LUT R0, R0, UR5, RZ, 0xc0, !PT ;  /* 0x0000000500007c12 */ /* 0x002fc8000f8ec0ff */
[----:B------:R-:W-:-:S13]  /*3790*/  ISETP.NE.AND P0, PT, R0, UR5, PT ;  /* 0x0000000500007c0c */ /* 0x000fda000bf05270 */
[----:B------:R-:W-:Y:S05]  /*37a0*/  @P0 BRA `(.L_x_64) ;  /* 0x00000000003c0947 */ /* 0x000fea0003800000 */
[----:B------:R-:W1:Y:S01]  /*37b0*/  S2R R2, SR_LANEID ;  /* 0x0000000000027919 */ /* 0x000e620000000000 */
[----:B------:R-:W-:Y:S01]  /*37c0*/  ULOP3.LUT UR8, URZ, UR8, URZ, 0x33, !UPT ;  /* 0x00000008ff087292 */ /* 0x000fe2000f8e33ff */
[----:B------:R-:W-:Y:S02]  /*37d0*/  VOTEU.ANY UR7, UPT, PT ;  /* 0x0000000000077886 */ /* 0x000fe400038e0100 */
[----:B------:R-:W-:-:S03]  /*37e0*/  UFLO.U32 UR7, UR7 ;  /* 0x00000007000772bd */ /* 0x000fc600080e0000 */
[----:B------:R-:W-:-:S04]  /*37f0*/  IMAD.U32 R0, RZ, RZ, UR8 ;  /* 0x00000008ff007e24 */ /* 0x000fc8000f8e00ff */
[----:B------:R2:W4:Y:S02]  /*3800*/  REDUX UR6, R0 ;  /* 0x00000000000673c4 */ /* 0x0005240000000000 */
[----:B------:R1:W-:Y:S02]  /*3810*/  UTCATOMSWS.AND URZ, UR8 ;  /* 0x0000000800ff79e3 */ /* 0x0003e40008000000 */
[----:B-1----:R-:W-:Y:S02]  /*3820*/  ISETP.EQ.U32.AND P0, PT, R2, UR7, PT ;  /* 0x0000000702007c0c */ /* 0x002fe4000bf02070 */
[----:B--2---:R-:W-:Y:S02]  /*3830*/  LOP3.LUT R0, RZ, UR5, RZ, 0x33, !PT ;  /* 0x00000005ff007c12 */ /* 0x004fe4000f8e33ff */
[----:B----4-:R-:W-:Y:S02]  /*3840*/  MOV R2, UR6 ;  /* 0x0000000600027c02 */ /* 0x010fe40008000f00 */
[----:B------:R-:W1:Y:S07]  /*3850*/  REDUX UR5, R0 ;  /* 0x00000000000573c4 */ /* 0x000e6e0000000000 */
[----:B------:R2:W-:Y:S01]  /*3860*/  @P0 ATOMS.AND RZ, [UR4+0x14], R2 ;  /* 0x00001402ffff098c */ /* 0x0005e2000a800004 */
[----:B-1----:R-:W-:-:S05]  /*3870*/  IMAD.U32 R0, RZ, RZ, UR5 ;  /* 0x00000005ff007e24 */ /* 0x002fca000f8e00ff */
[----:B------:R2:W-:Y:S01]  /*3880*/  @P0 ATOMS.AND RZ, [UR4+0x18], R0 ;  /* 0x00001800ffff098c */ /* 0x0005e2000a800004 */
[----:B------:R-:W-:Y:S05]  /*3890*/  BRA `(.L_x_65) ;  /* 0x0000000000147947 */ /* 0x000fea0003800000 */
.L_x_64:
[----:B------:R-:W-:Y:S02]  /*38a0*/  MOV R2, 0x38c0 ;  /* 0x000038c000027802 */ /* 0x000fe40000000f00 */
[----:B---3-5:R-:W-:Y:S05]  /*38b0*/  CALL.REL.NOINC `($__internal_0_$__cuda_sm10x_tcgen05_guardrail_trap_col_being_dealloced_not_returned_by_alloc) ;  /* 0x0000006000107944 */ /* 0x028fea0003c00000 */
[----:B------:R-:W-:Y:S05]  /*38c0*/  BRA `(.L_x_65) ;  /* 0x0000000000087947 */ /* 0x000fea0003800000 */
.L_x_63:
[----:B------:R-:W-:Y:S02]  /*38d0*/  MOV R2, 0x38f0 ;  /* 0x000038f000027802 */ /* 0x000fe40000000f00 */
[----:B---3-5:R-:W-:Y:S05]  /*38e0*/  CALL.REL.NOINC `($__internal_2_$__cuda_sm10x_tcgen05_guardrail_trap_unallocated_columns_being_dealloced) ;  /* 0x00000060001c7944 */ /* 0x028fea0003c00000 */
.L_x_65:
[----:B------:R-:W-:Y:S01]  /*38f0*/  NOP ;  /* 0x0000000000007918 */ /* 0x000fe20000000000 */
[----:B------:R-:W-:Y:S05]  /*3900*/  EXIT ;  /* 0x000000000000794d */ /* 0x000fea0003800000 */
.L_x_47:
[----:B------:R-:W-:-:S09]  /*3910*/  UISETP.NE.OR UP2, UPT, UR8, 0x3, !UP2 ;  /* 0x000000030800788c */ /* 0x000fd2000d745670 */
[----:B------:R-:W-:Y:S05]  /*3920*/  BRA.U UP2, `(.L_x_66) ;  /* 0x0000001102087547 */ /* 0x000fea000b800000 */
[----:B------:R-:W1:Y:S01]  /*3930*/  LDC R0, c[0x0][0xb30] ;  /* 0x0002cc00ff007b82 */ /* 0x000e620000000800 */
[----:B------:R-:W2:Y:S01]  /*3940*/  LDCU.64 UR8, c[0x0][0x888] ;  /* 0x00011100ff0877ac */ /* 0x000ea20008000a00 */
[----:B------:R-:W-:Y:S02]  /*3950*/  HFMA2 R27, -RZ, RZ, 0, 0 ;  /* 0x00000000ff1b7431 */ /* 0x000fe400000001ff */
[----:B------:R-:W-:Y:S01]  /*3960*/  IMAD.MOV.U32 R29, RZ, RZ, 0x1 ;  /* 0x00000001ff1d7424 */ /* 0x000fe200078e00ff */
[----:B------:R-:W-:Y:S01]  /*3970*/  MOV R25, 0x2000 ;  /* 0x0000200000197802 */ /* 0x000fe20000000f00 */
[----:B------:R-:W4:Y:S01]  /*3980*/  LDCU.64 UR4, c[0x0][0x890] ;  /* 0x00011200ff0477ac */ /* 0x000f220008000a00 */
[----:B------:R-:W-:Y:S01]  /*3990*/  IMAD.MOV.U32 R28, RZ, RZ, RZ ;  /* 0x000000ffff1c7224 */ /* 0x000fe200078e00ff */
[----:B------:R-:W3:Y:S01]  /*39a0*/  LDC R24, c[0x0][0x370] ;  /* 0x0000dc00ff187b82 */ /* 0x000ee20000000800 */
[----:B------:R-:W-:Y:S01]  /*39b0*/  UMOV UR7, 0x400 ;  /* 0x0000040000077882 */ /* 0x000fe20000000000 */
[----:B------:R-:W-:-:S02]  /*39c0*/  UPLOP3.LUT UP1, UPT, UPT, UPT, UPT, 0x40, 0x4 ;  /* 0x000000000004789c */ /* 0x000fc40003f2e870 */
[----:B------:R-:W-:-:S04]  /*39d0*/  ULEA UR7, UR37, UR7, 0x18 ;  /* 0x0000000725077291 */ /* 0x000fc8000f8ec0ff */
[----:B------:R-:W3:Y:S01]  /*39e0*/  LDC R3, c[0x0][0xb0c] ;  /* 0x0002c300ff037b82 */ /* 0x000ee20000000800 */
[----:B------:R-:W-:Y:S02]  /*39f0*/  UIADD3 UR13, UPT, UPT, UR7, 0x48, URZ ;  /* 0x00000048070d7890 */ /* 0x000fe4000fffe0ff */
[----:B--2---:R-:W-:Y:S02]  /*3a00*/  UISETP.NE.U32.AND UP2, UPT, UR8, URZ, UPT ;  /* 0x000000ff0800728c */ /* 0x004fe4000bf45070 */
[----:B------:R-:W-:Y:S02]  /*3a10*/  UIADD3 UR33, UPT, UPT, UR7, 0x30, URZ ;  /* 0x0000003007217890 */ /* 0x000fe4000fffe0ff */
[----:B----4-:R-:W-:Y:S01]  /*3a20*/  UISETP.NE.U32.AND UP3, UPT, UR4, URZ, UPT ;  /* 0x000000ff0400728c */ /* 0x010fe2000bf65070 */
[----:B------:R-:W2:Y:S01]  /*3a30*/  LDC R18, c[0x0][0xb20] ;  /* 0x0002c800ff127b82 */ /* 0x000ea20000000800 */
[----:B-1----:R-:W-:Y:S01]  /*3a40*/  ISETP.NE.AND P1, PT, R0, 0x1, PT ;  /* 0x000000010000780c */ /* 0x002fe20003f25270 */
[----:B------:R-:W-:-:S02]  /*3a50*/  UISETP.NE.AND.EX UP2, UPT, UR9, URZ, UPT, UP2 ;  /* 0x000000ff0900728c */ /* 0x000fc4000bf45320 */
[----:B------:R-:W-:Y:S02]  /*3a60*/  UIADD3 UR25, UPT, UPT, UR7, 0x38, URZ ;  /* 0x0000003807197890 */ /* 0x000fe4000fffe0ff */
[----:B------:R-:W-:Y:S02]  /*3a70*/  UIADD3 UR17, UPT, UPT, UR7, 0x40, URZ ;  /* 0x0000004007117890 */ /* 0x000fe4000fffe0ff */
[----:B------:R-:W1:Y:S01]  /*3a80*/  LDC.64 R30, c[0x0][0x348] ;  /* 0x0000d200ff1e7b82 */ /* 0x000e620000000a00 */
[----:B------:R-:W-:Y:S02]  /*3a90*/  UPRMT UR13, UR37, 0x654, UR13 ;  /* 0x00000654250d7896 */ /* 0x000fe4000800000d */
[----:B------:R-:W-:-:S05]  /*3aa0*/  UISETP.NE.AND.EX UP3, UPT, UR5, URZ, UPT, UP3 ;  /* 0x000000ff0500728c */ /* 0x000fca000bf65330 */
[----:B------:R-:W4:Y:S08]  /*3ab0*/  LDC.64 R16, c[0x0][0xb10] ;  /* 0x0002c400ff107b82 */ /* 0x000f300000000a00 */
[----:B------:R-:W1:Y:S08]  /*3ac0*/  LDC.64 R6, c[0x0][0xb18] ;  /* 0x0002c600ff067b82 */ /* 0x000e700000000a00 */
[----:B------:R-:W1:Y:S08]  /*3ad0*/  LDC.64 R4, c[0x0][0xb28] ;  /* 0x0002ca00ff047b82 */ /* 0x000e700000000a00 */
[----:B--23--:R-:W1:Y:S02]  /*3ae0*/  LDC R19, c[0x0][0x374] ;  /* 0x0000dd00ff137b82 */ /* 0x00ce640000000800 */
.L_x_77:
[C---:B------:R-:W-:Y:S02]  /*3af0*/  LEA R0, R28.reuse, UR7, 0x3 ;  /* 0x000000071c007c11 */ /* 0x040fe4000f8e18ff */
[----:B------:R-:W-:Y:S02]  /*3b00*/  SHF.L.U32 R2, R27, 0x1f, RZ ;  /* 0x0000001f1b027819 */ /* 0x000fe400000006ff */
[----:B------:R-:W-:Y:S02]  /*3b10*/  LEA R20, R28, UR7, 0x4 ;  /* 0x000000071c147c11 */ /* 0x000fe4000f8e20ff */
[----:B--2---:R-:W2:Y:S02]  /*3b20*/  SYNCS.PHASECHK.TRANS64.TRYWAIT P0, [R0+URZ+0x80], R2 ;  /* 0x00008002000075a7 */ /* 0x004ea400080011ff */
[----:B--2---:R-:W-:Y:S05]  /*3b30*/  @!P0 BRA `(.L_x_67) ;  /* 0x0000005800208947 */ /* 0x004fea0003800000 */
.L_x_155:
[----:B------:R-:W-:Y:S01]  /*3b40*/  ISETP.GE.AND P0, PT, R40, 0x1, PT ;  /* 0x000000012800780c */ /* 0x000fe20003f06270 */
[----:B------:R-:W3:Y:S01]  /*3b50*/  LDS.128 R20, [R20+0x110] ;  /* 0x0001100014147984 */ /* 0x000ee20000000c00 */
[----:B--2---:R-:W-:Y:S01]  /*3b60*/  VIADD R0, R0, 0x90 ;  /* 0x0000009000007836 */ /* 0x004fe20000000000 */
[----:B------:R-:W-:Y:S01]  /*3b70*/  @!PT LDS RZ, [RZ] ;  /* 0x00000000fffff984 */ /* 0x000fe20000000800 */
[----:B------:R-:W-:Y:S01]  /*3b80*/  @!PT LDS RZ, [RZ] ;  /* 0x00000000fffff984 */ /* 0x000fe20000000800 */
[----:B------:R-:W-:Y:S01]  /*3b90*/  @!PT LDS RZ, [RZ] ;  /* 0x00000000fffff984 */ /* 0x000fe20000000800 */
[----:B------:R-:W-:Y:S01]  /*3ba0*/  @!PT LDS RZ, [RZ] ;  /* 0x00000000fffff984 */ /* 0x000fe20000000800 */
[----:B------:R2:W-:Y:S06]  /*3bb0*/  MEMBAR.ALL.CTA ;  /* 0x0000000000007992 */ /* 0x0005ec0000008000 */
[----:B--2---:R-:W2:Y:S01]  /*3bc0*/  FENCE.VIEW.ASYNC.S ;  /* 0x00000000000073c6 */ /* 0x004ea20000000000 */
[----:B------:R-:W-:Y:S04]  /*3bd0*/  PRMT R0, RZ, 0x654, R0 ;  /* 0x00000654ff007816 */ /* 0x000fe80000000000 */
[----:B--2---:R2:W-:Y:S01]  /*3be0*/  SYNCS.ARRIVE.TRANS64.RED.A1T0 RZ, [R0+URZ], RZ ;  /* 0x000000ff00ff79a7 */ /* 0x0045e200081004ff */
[----:B---3--:R-:W-:Y:S11]  /*3bf0*/  LOP3.LUT P3, RZ, R22, 0x1, RZ, 0xc0, !PT ;  /* 0x0000000116ff7812 */ /* 0x008ff6000786c0ff */
[----:B------:R-:W-:Y:S02]  /*3c00*/  @!UPT UIADD3 URZ, UPT, UPT, URZ, URZ, URZ ;  /* 0x000000fffffff290 */ /* 0x000fe4000fffe0ff */
[----:B------:R-:W-:Y:S02]  /*3c10*/  @P3 MOV R11, R20 ;  /* 0x00000014000b3202 */ /* 0x000fe40000000f00 */
[----:B------:R-:W-:Y:S01]  /*3c20*/  @P3 LOP3.LUT R10, R21, 0xffff, RZ, 0xc0, !PT ;  /* 0x0000ffff150a3812 */ /* 0x000fe200078ec0ff */
[----:B--2---:R-:W-:Y:S06]  /*3c30*/  @!P0 BRA `(.L_x_68) ;  /* 0x0000000000a48947 */ /* 0x004fec0003800000 */
[-C--:B-1----:R-:W-:Y:S01]  /*3c40*/  IMAD.HI.U32 R0, R19, R7.reuse, RZ ;  /* 0x0000000713007227 */ /* 0x082fe200078e00ff */
[----:B------:R-:W-:Y:S02]  /*3c50*/  ISETP.NE.AND P0, PT, R6, 0x1, PT ;  /* 0x000000010600780c */ /* 0x000fe40003f05270 */
[----:B------:R-:W-:Y:S01]  /*3c60*/  ISETP.NE.AND P2, PT, R40, 0x1, PT ;  /* 0x000000012800780c */ /* 0x000fe20003f45270 */
[----:B----4-:R-:W-:Y:S01]  /*3c70*/  IMAD.HI.U32 R9, R24, R16, RZ ;  /* 0x0000001018097227 */ /* 0x010fe200078e00ff */
[----:B------:R-:W-:Y:S02]  /*3c80*/  SHF.R.U32.HI R0, RZ, R18, R0 ;  /* 0x00000012ff007219 */ /* 0x000fe40000011600 */
[----:B------:R-:W-:Y:S01]  /*3c90*/  ISETP.NE.AND P4, PT, R3, 0x1, PT ;  /* 0x000000010300780c */ /* 0x000fe20003f85270 */
[----:B------:R-:W-:Y:S01]  /*3ca0*/  IMAD.HI.U32 R13, R10, R7, RZ ;  /* 0x000000070a0d7227 */ /* 0x000fe200078e00ff */
[----:B------:R-:W-:Y:S02]  /*3cb0*/  SHF.R.U32.HI R9, RZ, R17, R9 ;  /* 0x00000011ff097219 */ /* 0x000fe40000011609 */
[----:B------:R-:W-:Y:S01]  /*3cc0*/  SEL R0, R19, R0, !P0 ;  /* 0x0000000013007207 */ /* 0x000fe20004000000 */
[----:B------:R-:W-:Y:S01]  /*3cd0*/  IMAD.HI.U32 R12, R11, R16, RZ ;  /* 0x000000100b0c7227 */ /* 0x000fe200078e00ff */
[----:B------:R-:W-:Y:S03]  /*3ce0*/  SEL R9, R24, R9, !P4 ;  /* 0x0000000918097207 */ /* 0x000fe60006000000 */
[-C--:B------:R-:W-:Y:S01]  /*3cf0*/  IMAD.HI.U32 R8, R0, R4.reuse, RZ ;  /* 0x0000000400087227 */ /* 0x080fe200078e00ff */
[----:B------:R-:W-:Y:S03]  /*3d00*/  SHF.R.U32.HI R12, RZ, R17, R12 ;  /* 0x00000011ff0c7219 */ /* 0x000fe6000001160c */
[----:B------:R-:W-:Y:S01]  /*3d10*/  IMAD.HI.U32 R2, R9, R4, RZ ;  /* 0x0000000409027227 */ /* 0x000fe200078e00ff */
[-C--:B------:R-:W-:Y:S02]  /*3d20*/  @P2 SHF.R.U32.HI R0, RZ, R5.reuse, R8 ;  /* 0x00000005ff002219 */ /* 0x080fe40000011608 */
[----:B------:R-:W-:Y:S02]  /*3d30*/  SHF.R.U32.HI R8, RZ, R18, R13 ;  /* 0x00000012ff087219 */ /* 0x000fe4000001160d */
[----:B------:R-:W-:Y:S01]  /*3d40*/  @P2 SHF.R.U32.HI R9, RZ, R5, R2 ;  /* 0x00000005ff092219 */ /* 0x000fe20000011602 */
[----:B------:R-:W-:Y:S01]  /*3d50*/  IMAD R0, R40, R0, RZ ;  /* 0x0000000028007224 */ /* 0x000fe200078e02ff */
[----:B------:R-:W-:Y:S02]  /*3d60*/  SEL R8, R10, R8, !P0 ;  /* 0x000000080a087207 */ /* 0x000fe40004000000 */
[----:B------:R-:W-:Y:S01]  /*3d70*/  SEL R2, R11, R12, !P4 ;  /* 0x0000000c0b027207 */ /* 0x000fe20006000000 */
[----:B------:R-:W-:Y:S01]  /*3d80*/  IMAD R12, R40, R9, RZ ;  /* 0x00000009280c7224 */ /* 0x000fe200078e02ff */
[C---:B------:R-:W-:Y:S01]  /*3d90*/  ISETP.GE.AND P0, PT, R8.reuse, R0, PT ;  /* 0x000000000800720c */ /* 0x040fe20003f06270 */
[----:B------:R-:W-:Y:S03]  /*3da0*/  IMAD.HI.U32 R0, R8, R4, RZ ;  /* 0x0000000408007227 */ /* 0x000fe600078e00ff */
[----:B------:R-:W-:Y:S02]  /*3db0*/  ISETP.GE.OR P0, PT, R2, R12, P0 ;  /* 0x0000000c0200720c */ /* 0x000fe40000706670 */
[-C--:B------:R-:W-:Y:S04]  /*3dc0*/  SHF.R.U32.HI R0, RZ, R5.reuse, R0 ;  /* 0x00000005ff007219 */ /* 0x080fe80000011600 */
[----:B------:R-:W-:Y:S05]  /*3dd0*/  SEL R13, R8, R0, !P2 ;  /* 0x00000000080d7207 */ /* 0x000fea0005000000 */
[----:B------:R-:W-:Y:S02]  /*3de0*/  IMAD.MOV R12, RZ, RZ, -R13 ;  /* 0x000000ffff0c7224 */ /* 0x000fe400078e0a0d */
[----:B------:R-:W-:Y:S04]  /*3df0*/  @!P0 IMAD.HI.U32 R0, R2, R4, RZ ;  /* 0x0000000402008227 */ /* 0x000fe800078e00ff */
[----:B------:R-:W-:Y:S01]  /*3e00*/  IMAD R12, R40, R12, R8 ;  /* 0x0000000c280c7224 */ /* 0x000fe200078e0208 */
[----:B------:R-:W-:Y:S04]  /*3e10*/  @!P0 SHF.R.U32.HI R0, RZ, R5, R0 ;  /* 0x00000005ff008219 */ /* 0x000fe80000011600 */
[----:B------:R-:W-:Y:S04]  /*3e20*/  @!P0 SEL R0, R2, R0, !P2 ;  /* 0x0000000002008207 */ /* 0x000fe80005000000 */
[----:B------:R-:W-:Y:S01]  /*3e30*/  @!P0 IADD3 R13, PT, PT, R13, -R0, RZ ;  /* 0x800000000d0d8210 */ /* 0x000fe20007ffe0ff */
[----:B------:R-:W-:Y:S01]  /*3e40*/  @!P0 IMAD R0, R9, R12, R0 ;  /* 0x0000000c09008224 */ /* 0x000fe200078e0200 */
[----:B------:R-:W-:Y:S01]  /*3e50*/  IADD3 R9, PT, PT, -R8, RZ, RZ ;  /* 0x000000ff08097210 */ /* 0x000fe20007ffe1ff */
[--C-:B------:R-:W-:Y:S02]  /*3e60*/  IMAD.MOV R12, RZ, RZ, -R2.reuse ;  /* 0x000000ffff0c7224 */ /* 0x100fe400078e0a02 */
[----:B------:R-:W-:Y:S02]  /*3e70*/  @!P0 IMAD R8, R13, R40, R2 ;  /* 0x000000280d088224 */ /* 0x000fe400078e0202 */
[----:B------:R-:W-:Y:S02]  /*3e80*/  @!P0 IMAD.MOV.U32 R2, RZ, RZ, R0 ;  /* 0x000000ffff028224 */ /* 0x000fe400078e0000 */
[----:B------:R-:W-:Y:S02]  /*3e90*/  IMAD R11, R3, R12, R11 ;  /* 0x0000000c030b7224 */ /* 0x000fe400078e020b */
[----:B------:R-:W-:Y:S02]  /*3ea0*/  IMAD R10, R6, R9, R10 ;  /* 0x00000009060a7224 */ /* 0x000fe400078e020a */
[----:B------:R-:W-:Y:S02]  /*3eb0*/  IMAD R11, R2, R3, R11 ;  /* 0x00000003020b7224 */ /* 0x000fe400078e020b */
[----:B------:R-:W-:Y:S02]  /*3ec0*/  IMAD R10, R8, R6, R10 ;  /* 0x00000006080a7224 */ /* 0x000fe400078e020a */
.L_x_68:
[----:B------:R-:W-:Y:S05]  /*3ed0*/  BRA.U UP1, `(.L_x_69) ;  /* 0x0000000101107547 */ /* 0x000fea000b800000 */
[----:B------:R-:W-:Y:S04]  /*3ee0*/  MOV R2, UR6 ;  /* 0x0000000600027c02 */ /* 0x000fe80008000f00 */
[----:B------:R-:W-:Y:S04]  /*3ef0*/  SHF.L.U32 R2, R2, 0x1f, RZ ;  /* 0x0000001f02027819 */ /* 0x000fe800000006ff */
[----:B------:R-:W2:Y:S02]  /*3f00*/  SYNCS.PHASECHK.TRANS64.TRYWAIT P0, [UR7+0x78], R2 ;  /* 0x00007802ff0075a7 */ /* 0x000ea40008001107 */
[----:B--2---:R-:W-:Y:S05]  /*3f10*/  @!P0 BRA `(.L_x_70) ;  /* 0x00000054003c8947 */ /* 0x004fea0003800000 */
.L_x_69:
[----:B------:R-:W-:Y:S02]  /*3f20*/  R2UR UR35, R15 ;  /* 0x000000000f2372ca */ /* 0x000fe400000e0000 */
[----:B------:R-:W-:Y:S02]  /*3f30*/  R2UR UR34, R14 ;  /* 0x000000000e2272ca */ /* 0x000fe400000e0000 */
[----:B------:R-:W-:Y:S02]  /*3f40*/  ISETP.NE.U32.AND P2, PT, RZ, UR4, PT ;  /* 0x00000004ff007c0c */ /* 0x000fe4000bf45070 */
[----:B------:R-:W-:Y:S02]  /*3f50*/  SHF.L.U32 R14, R29, 0x1f, RZ ;  /* 0x0000001f1d0e7819 */ /* 0x000fe400000006ff */
[----:B------:R-:W-:Y:S05]  /*3f60*/  ISETP.NE.AND.EX P2, PT, RZ, UR5, PT, P2 ;  /* 0x00000005ff007c0c */ /* 0x000fea000bf45320 */
[----:B------:R-:W-:Y:S02]  /*3f70*/  USHF.L.U32 UR35, UR35, 0x6, URZ ;  /* 0x0000000623237899 */ /* 0x000fe400080006ff */
[----:B------:R-:W-:Y:S01]  /*3f80*/  USHF.L.U32 UR34, UR34, 0x8, URZ ;  /* 0x0000000822227899 */ /* 0x000fe200080006ff */
[----:B------:R-:W-:Y:S11]  /*3f90*/  BRA.U !UP3, `(.L_x_71) ;  /* 0x000000010b347547 */ /* 0x000ff6000b800000 */
[----:B------:R-:W-:Y:S01]  /*3fa0*/  UPLOP3.LUT UP0, UPT, UPT, UPT, UP2, 0x80, 0x8 ;  /* 0x000000000008789c */ /* 0x000fe20003f0f020 */
[----:B--2---:R-:W-:Y:S02]  /*3fb0*/  HFMA2 R0, -RZ, RZ, 0, 5.9604644775390625e-08 ;  /* 0x00000001ff007431 */ /* 0x004fe400000001ff */
[----:B------:R-:W-:Y:S03]  /*3fc0*/  IMAD.MOV.U32 R88, RZ, RZ, 0x1 ;  /* 0x00000001ff587424 */ /* 0x000fe600078e00ff */
[----:B------:R-:W-:Y:S05]  /*3fd0*/  PLOP3.LUT P0, PT, PT, PT, UP0, 0x80, 0x8 ;  /* 0x000000000008781c */ /* 0x000fea0003f0f008 */
[----:B------:R-:W2:Y:S01]  /*3fe0*/  @UP0 LDCU.64 UR10, c[0x0][0x888] ;  /* 0x00011100ff0a07ac */ /* 0x000ea20008000a00 */
[----:B------:R-:W-:Y:S07]  /*3ff0*/  @UP0 UIMAD UR8, UR36, UR4, URZ ;  /* 0x00000004240802a4 */ /* 0x000fee000f8e02ff */
[----:B------:R-:W-:Y:S01]  /*4000*/  @!P0 PRMT R88, R0, 0x7610, R88 ;  /* 0x0000761000588816 */ /* 0x000fe20000000058 */
[----:B--2---:R-:W-:Y:S03]  /*4010*/  @UP0 UIMAD.WIDE UR10, UR8, 0x4, UR10 ;  /* 0x00000004080a08a5 */ /* 0x004fe6000f8e020a */
[----:B------:R-:W2:Y:S03]  /*4020*/  @!UP0 LDCU UR8, c[0x0][0x880] ;  /* 0x00011000ff0887ac */ /* 0x000ea60008000800 */
[----:B------:R-:W-:Y:S01]  /*4030*/  IMAD.U32 R8, RZ, RZ, UR10 ;  /* 0x0000000aff087e24 */ /* 0x000fe2000f8e00ff */
[----:B------:R-:W-:Y:S05]  /*4040*/  MOV R9, UR11 ;  /* 0x0000000b00097c02 */ /* 0x000fea0008000f00 */
[----:B-----5:R3:W5:Y:S02]  /*4050*/  @P0 LDG.E R49, desc[UR46][R8.64] ;  /* 0x0000002e08310981 */ /* 0x020764000c1e1900 */
[----:B--23--:R-:W-:Y:S07]  /*4060*/  @!P0 IMAD.U32 R49, RZ, RZ, UR8 ;  /* 0x00000008ff318e24 */ /* 0x00cfee000f8e00ff */
.L_x_71:
[----:B-----5:R-:W-:Y:S01]  /*4070*/  @!P2 FSETP.EQ.AND P0, PT, R49, RZ, PT ;  /* 0x000000ff3100a20b */ /* 0x020fe20003f02000 */
[----:B------:R-:W-:Y:S01]  /*4080*/  @!UPT UIADD3 URZ, UPT, UPT, URZ, URZ, URZ ;  /* 0x000000fffffff290 */ /* 0x000fe2000fffe0ff */
[----:B------:R-:W-:Y:S11]  /*4090*/  @!P2 BRA `(.L_x_72) ;  /* 0x000000000014a947 */ /* 0x000ff60003800000 */
[----:B------:R-:W-:Y:S02]  /*40a0*/  LOP3.LUT P2, RZ, R88, 0xff, RZ, 0xc0, !PT ;  /* 0x000000ff58ff7812 */ /* 0x000fe4000784c0ff */
[----:B------:R-:W-:Y:S04]  /*40b0*/  PLOP3.LUT P0, PT, PT, PT, UP0, 0x80, 0x8 ;  /* 0x000000000008781c */ /* 0x000fe80003f0f008 */
[----:B------:R-:W-:Y:S07]  /*40c0*/  PLOP3.LUT P0, PT, P0, PT, PT, 0x8, 0x80 ;  /* 0x000000000080781c */ /* 0x000fee000070e170 */
[----:B------:R-:W-:Y:S11]  /*40d0*/  @P2 FSETP.EQ.AND P0, PT, R49, RZ, PT ;  /* 0x000000ff3100220b */ /* 0x000ff60003f02000 */
[----:B------:R-:W-:Y:S02]  /*40e0*/  @!UPT UIADD3 URZ, UPT, UPT, URZ, URZ, URZ ;  /* 0x000000fffffff290 */ /* 0x000fe4000fffe0ff */
.L_x_72:
[----:B------:R-:W3:Y:S01]  /*40f0*/  SYNCS.PHASECHK.TRANS64.TRYWAIT P2, [UR7+0x50], R14 ;  /* 0x0000500eff0075a7 */ /* 0x000ee20008041107 */
[----:B------:R-:W-:Y:S04]  /*4100*/  ELECT P4, URZ, PT ;  /* 0x0000000000ff782f */ /* 0x000fe80003880000 */
[----:B------:R-:W-:Y:S11]  /*4110*/  PLOP3.LUT P4, PT, P0, P4, PT, 0xf2, 0x2f ;  /* 0x00000000002f781c */ /* 0x000ff60000789e72 */
[----:B------:R-:W-:Y:S02]  /*4120*/  @!UPT UIADD3 URZ, UPT, UPT, URZ, URZ, URZ ;  /* 0x000000fffffff290 */ /* 0x000fe4000fffe0ff */
[----:B-1----:R-:W-:Y:S05]  /*4130*/  @!P4 IADD3 R8, P0, PT, R30, 0x580, RZ ;  /* 0x000005801e08c810 */ /* 0x002fea0007f1e0ff */
[----:B--2---:R-:W-:Y:S01]  /*4140*/  @!P4 IMAD.X R2, RZ, RZ, R31, P0 ;  /* 0x000000ffff02c224 */ /* 0x004fe200000e061f */
[----:B---3--:R-:W-:Y:S07]  /*4150*/  @!P2 BRA `(.L_x_73) ;  /* 0x0000005000c4a947 */ /* 0x008fee0003800000 */
.L_x_158:
[----:B------:R-:W-:Y:S01]  /*4160*/  @!P4 R2UR UR8, R2 ;  /* 0x000000000208c2ca */ /* 0x000fe200000e0000 */
[----:B------:R-:W-:Y:S01]  /*4170*/  VOTEU.ALL UP1, P4 ;  /* 0x0000000000ff7886 */ /* 0x000fe20002020000 */
[----:B------:R-:W-:Y:S01]  /*4180*/  @!P4 R2UR UR9, R8 ;  /* 0x000000000809c2ca */ /* 0x000fe200000e0000 */
[----:B-1----:R-:W-:Y:S01]  /*4190*/  @!P4 IMAD.MOV.U32 R0, RZ, RZ, 0x2000 ;  /* 0x00002000ff00c424 */ /* 0x002fe200078e00ff */
[----:B------:R-:W-:Y:S01]  /*41a0*/  UMOV UR10, 0x0 ;  /* 0x00000000000a7882 */ /* 0x000fe20000000000 */
[----:B------:R-:W-:Y:S01]  /*41b0*/  UMOV UR11, 0x10000000 ;  /* 0x10000000000b7882 */ /* 0x000fe20000000000 */
[----:B------:R-:W-:Y:S01]  /*41c0*/  @!UP1 UIADD3 UR32, UPT, UPT, UR7, 0x400, URZ ;  /* 0x0000040007209890 */ /* 0x000fe2000fffe0ff */
[----:B------:R-:W-:Y:S06]  /*41d0*/  VOTEU.ALL UP1, P4 ;  /* 0x0000000000ff7886 */ /* 0x000fec0002020000 */
[----:B------:R-:W-:Y:S01]  /*41e0*/  IMAD.U32 R9, RZ, RZ, UR8 ;  /* 0x00000008ff097e24 */ /* 0x000fe2000f8e00ff */
[----:B------:R-:W-:Y:S01]  /*41f0*/  UPRMT UR8, UR37, 0x654, UR33 ;  /* 0x0000065425087896 */ /* 0x000fe20008000021 */
[----:B------:R-:W-:Y:S03]  /*4200*/  IMAD.U32 R8, RZ, RZ, UR9 ;  /* 0x00000009ff087e24 */ /* 0x000fe6000f8e00ff */
[----:B------:R-:W-:Y:S02]  /*4210*/  @!P4 R2UR UR15, R9 ;  /* 0x00000000090fc2ca */ /* 0x000fe400000e0000 */
[----:B------:R-:W-:Y:S02]  /*4220*/  @!P4 R2UR UR14, R8 ;  /* 0x00000000080ec2ca */ /* 0x000fe400000e0000 */
[----:B------:R-:W-:Y:S05]  /*4230*/  @!P4 IADD3 R8, P0, PT, R30, 0x580, RZ ;  /* 0x000005801e08c810 */ /* 0x000fea0007f1e0ff */
[----:B------:R-:W-:Y:S06]  /*4240*/  @!P4 IMAD.X R2, RZ, RZ, R31, P0 ;  /* 0x000000ffff02c224 */ /* 0x000fec00000e061f */
[----:B------:R1:W-:Y:S01]  /*4250*/  @!UP1 UTMALDG.3D [UR32], [UR14], desc[UR10] ;  /* 0x00000a200e0095b4 */ /* 0x0003e20008011000 */
[----:B------:R1:W-:Y:S01]  /*4260*/  @!P4 SYNCS.ARRIVE.TRANS64.RED.A0TR RZ, [UR7+0x30], R0 ;  /* 0x00003000ffffc9a7 */ /* 0x0003e20008300407 */
[----:B------:R-:W-:Y:S01]  /*4270*/  SYNCS.ARRIVE.TRANS64.RED.A1T0 RZ, [UR8], RZ ;  /* 0x000000ffffff79a7 */ /* 0x000fe20008100408 */
[----:B------:R-:W2:Y:S02]  /*4280*/  SYNCS.PHASECHK.TRANS64.TRYWAIT P2, [UR7+0x58], R14 ;  /* 0x0000580eff0075a7 */ /* 0x000ea40008041107 */
[----:B-12---:R-:W-:Y:S05]  /*4290*/  @!P2 BRA `(.L_x_74) ;  /* 0x00000050008ca947 */ /* 0x006fea0003800000 */
.L_x_160:
[----:B------:R-:W-:Y:S01]  /*42a0*/  @!P4 R2UR UR8, R2 ;  /* 0x000000000208c2ca */ /* 0x000fe200000e0000 */
[----:B------:R-:W-:Y:S01]  /*42b0*/  VOTEU.ALL UP1, P4 ;  /* 0x0000000000ff7886 */ /* 0x000fe20002020000 */
[----:B------:R-:W-:Y:S01]  /*42c0*/  @!P4 R2UR UR9, R8 ;  /* 0x000000000809c2ca */ /* 0x000fe200000e0000 */
[----:B-1----:R-:W-:Y:S01]  /*42d0*/  @!P4 IMAD.MOV.U32 R0, RZ, RZ, 0x2000 ;  /* 0x00002000ff00c424 */ /* 0x002fe200078e00ff */
[----:B------:R-:W-:Y:S01]  /*42e0*/  UMOV UR10, 0x0 ;  /* 0x00000000000a7882 */ /* 0x000fe20000000000 */
[----:B------:R-:W-:Y:S01]  /*42f0*/  UMOV UR11, 0x10000000 ;  /* 0x10000000000b7882 */ /* 0x000fe20000000000 */
[----:B------:R-:W-:Y:S02]  /*4300*/  @!UP1 UIADD3 UR26, UPT, UPT, UR34, 0x40, URZ ;  /* 0x00000040221a9890 */ /* 0x000fe4000fffe0ff */
[----:B------:R-:W-:Y:S01]  /*4310*/  @!UP1 UIADD3 UR24, UPT, UPT, UR7, 0x2400, URZ ;  /* 0x0000240007189890 */ /* 0x000fe2000fffe0ff */
[----:B------:R-:W-:Y:S01]  /*4320*/  VOTEU.ALL UP1, P4 ;  /* 0x0000000000ff7886 */ /* 0x000fe20002020000 */
[----:B------:R-:W-:Y:S01]  /*4330*/  UMOV UR27, UR35 ;  /* 0x00000023001b7c82 */ /* 0x000fe20008000000 */
[----:B------:R-:W-:Y:S02]  /*4340*/  UMOV UR28, UR36 ;  /* 0x00000024001c7c82 */ /* 0x000fe40008000000 */
        /* <DEDUP_REMOVED lines=12> */
.L_x_162:
[----:B------:R-:W2:Y:S01]  /*4410*/  LDC.64 R12, c[0x0][0xb18] ;  /* 0x0002c600ff0c7b82 */ /* 0x000ea20000000a00 */
[----:B------:R-:W-:Y:S01]  /*4420*/  @!P4 R2UR UR8, R2 ;  /* 0x000000000208c2ca */ /* 0x000fe200000e0000 */
[----:B------:R-:W-:Y:S01]  /*4430*/  VOTEU.ALL UP1, P4 ;  /* 0x0000000000ff7886 */ /* 0x000fe20002020000 */
[----:B------:R-:W-:Y:S01]  /*4440*/  @!P4 R2UR UR9, R8 ;  /* 0x000000000809c2ca */ /* 0x000fe200000e0000 */
[----:B-1----:R-:W-:Y:S01]  /*4450*/  @!P4 IMAD.MOV.U32 R0, RZ, RZ, 0x2000 ;  /* 0x00002000ff00c424 */ /* 0x002fe200078e00ff */
[----:B------:R-:W-:Y:S03]  /*4460*/  UMOV UR10, 0x0 ;  /* 0x00000000000a7882 */ /* 0x000fe60000000000 */
[----:B------:R-:W1:Y:S01]  /*4470*/  @!P1 LDC R2, c[0x0][0xb0c] ;  /* 0x0002c300ff029b82 */ /* 0x000e620000000800 */
[----:B------:R-:W-:Y:S01]  /*4480*/  @!UP1 UIADD3 UR18, UPT, UPT, UR34, 0x80, URZ ;  /* 0x0000008022129890 */ /* 0x000fe2000fffe0ff */
[----:B------:R-:W-:Y:S01]  /*4490*/  @P3 SHF.R.U32.HI R26, RZ, 0x10, R21 ;  /* 0x00000010ff1a3819 */ /* 0x000fe20000011615 */
[----:B------:R-:W-:Y:S01]  /*44a0*/  @!UP1 UIADD3 UR16, UPT, UPT, UR7, 0x4400, URZ ;  /* 0x0000440007109890 */ /* 0x000fe2000fffe0ff */
[----:B------:R-:W-:Y:S01]  /*44b0*/  VIADD R28, R28, 0x1 ;  /* 0x000000011c1c7836 */ /* 0x000fe20000000000 */
[----:B------:R-:W-:Y:S01]  /*44c0*/  VOTEU.ALL UP1, P4 ;  /* 0x0000000000ff7886 */ /* 0x000fe20002020000 */
[----:B------:R-:W-:Y:S01]  /*44d0*/  UMOV UR11, 0x10000000 ;  /* 0x10000000000b7882 */ /* 0x000fe20000000000 */
[----:B------:R-:W-:Y:S01]  /*44e0*/  UMOV UR19, UR35 ;  /* 0x0000002300137c82 */ /* 0x000fe20008000000 */
[----:B------:R-:W-:Y:S01]  /*44f0*/  IMAD.U32 R9, RZ, RZ, UR8 ;  /* 0x00000008ff097e24 */ /* 0x000fe2000f8e00ff */
[----:B------:R-:W-:Y:S01]  /*4500*/  UMOV UR20, UR36 ;  /* 0x0000002400147c82 */ /* 0x000fe20008000000 */
[----:B------:R-:W-:Y:S01]  /*4510*/  IMAD.U32 R8, RZ, RZ, UR9 ;  /* 0x00000009ff087e24 */ /* 0x000fe2000f8e00ff */
[----:B------:R-:W-:Y:S02]  /*4520*/  UPRMT UR8, UR37, 0x654, UR17 ;  /* 0x0000065425087896 */ /* 0x000fe40008000011 */
[----:B------:R-:W-:Y:S02]  /*4530*/  @!P4 R2UR UR15, R9 ;  /* 0x00000000090fc2ca */ /* 0x000fe400000e0000 */
[----:B------:R-:W-:Y:S02]  /*4540*/  @!P4 R2UR UR14, R8 ;  /* 0x00000000080ec2ca */ /* 0x000fe400000e0000 */
[----:B------:R-:W3:Y:S11]  /*4550*/  LDC.64 R8, c[0x0][0xb10] ;  /* 0x0002c400ff087b82 */ /* 0x000ef60000000a00 */
[----:B------:R1:W-:Y:S01]  /*4560*/  @!UP1 UTMALDG.3D [UR16], [UR14], desc[UR10] ;  /* 0x00000a100e0095b4 */ /* 0x0003e20008011000 */
[----:B------:R5:W-:Y:S01]  /*4570*/  @!P4 SYNCS.ARRIVE.TRANS64.RED.A0TR RZ, [UR7+0x40], R0 ;  /* 0x00004000ffffc9a7 */ /* 0x000be20008300407 */
[C---:B---3--:R-:W-:Y:S01]  /*4580*/  @!P1 IMAD.HI.U32 R8, R11.reuse, R8, RZ ;  /* 0x000000080b089227 */ /* 0x048fe200078e00ff */
[----:B--2---:R-:W-:Y:S02]  /*4590*/  @!P1 ISETP.NE.AND P0, PT, R12, 0x1, PT ;  /* 0x000000010c00980c */ /* 0x004fe40003f05270 */
[----:B-1----:R-:W-:Y:S01]  /*45a0*/  @!P1 ISETP.NE.AND P2, PT, R2, 0x1, PT ;  /* 0x000000010200980c */ /* 0x002fe20003f45270 */
[----:B------:R-:W-:Y:S01]  /*45b0*/  SYNCS.ARRIVE.TRANS64.RED.A1T0 RZ, [UR8], RZ ;  /* 0x000000ffffff79a7 */ /* 0x000fe20008100408 */
[C---:B------:R-:W-:Y:S01]  /*45c0*/  @!P1 IMAD.HI.U32 R13, R10.reuse, R13, RZ ;  /* 0x0000000d0a0d9227 */ /* 0x040fe200078e00ff */
[----:B------:R-:W-:Y:S04]  /*45d0*/  @!P1 SHF.R.U32.HI R8, RZ, R9, R8 ;  /* 0x00000009ff089219 */ /* 0x000fe80000011608 */
[----:B------:R-:W-:Y:S01]  /*45e0*/  @!P1 SEL R8, R11, R8, !P2 ;  /* 0x000000080b089207 */ /* 0x000fe20005000000 */
[----:B------:R-:W1:Y:S01]  /*45f0*/  SYNCS.PHASECHK.TRANS64.TRYWAIT P5, [UR7+0x68], R14 ;  /* 0x0000680eff0075a7 */ /* 0x000e6200080a1107 */
[----:B-----5:R-:W2:Y:S02]  /*4600*/  @!P1 LDC R0, c[0x0][0xb20] ;  /* 0x0002c800ff009b82 */ /* 0x020ea40000000800 */
[----:B--2---:R-:W-:Y:S04]  /*4610*/  @!P1 SHF.R.U32.HI R0, RZ, R0, R13 ;  /* 0x00000000ff009219 */ /* 0x004fe8000001160d */
[----:B------:R-:W-:Y:S05]  /*4620*/  @!P1 SEL R9, R10, R0, !P0 ;  /* 0x000000000a099207 */ /* 0x000fea0004000000 */
[----:B------:R-:W-:Y:S02]  /*4630*/  @!P1 IMAD.IADD R0, R9, 0x1, -R8 ;  /* 0x0000000109009824 */ /* 0x000fe400078e0a08 */
[----:B------:R-:W-:Y:S02]  /*4640*/  @!P1 IMAD.IADD R8, R8, 0x1, -R9 ;  /* 0x0000000108089824 */ /* 0x000fe400078e0a09 */
[----:B------:R-:W-:Y:S02]  /*4650*/  @!P1 IMAD R11, R0, R2, R11 ;  /* 0x00000002000b9224 */ /* 0x000fe400078e020b */
[----:B------:R-:W-:Y:S01]  /*4660*/  @!P1 IMAD R10, R8, R12, R10 ;  /* 0x0000000c080a9224 */ /* 0x000fe200078e020a */
[----:B-1----:R-:W-:Y:S06]  /*4670*/  @!P5 BRA `(.L_x_76) ;  /* 0x0000004c00c4d947 */ /* 0x002fec0003800000 */
.L_x_164:
[----:B------:R-:W-:Y:S01]  /*4680*/  @!P4 IADD3 R2, P0, PT, R30, 0x580, RZ ;  /* 0x000005801e02c810 */ /* 0x000fe20007f1e0ff */
[----:B------:R-:W-:Y:S01]  /*4690*/  VOTEU.ALL UP1, P4 ;  /* 0x0000000000ff7886 */ /* 0x000fe20002020000 */
[----:B------:R-:W-:Y:S01]  /*46a0*/  UMOV UR18, 0x0 ;  /* 0x0000000000127882 */ /* 0x000fe20000000000 */
[----:B------:R-:W-:Y:S01]  /*46b0*/  UMOV UR19, 0x10000000 ;  /* 0x1000000000137882 */ /* 0x000fe20000000000 */
[----:B------:R-:W-:Y:S01]  /*46c0*/  @!P4 R2UR UR9, R2 ;  /* 0x000000000209c2ca */ /* 0x000fe200000e0000 */
[----:B-1----:R-:W-:Y:S01]  /*46d0*/  @!P4 IMAD.X R0, RZ, RZ, R31, P0 ;  /* 0x000000ffff00c224 */ /* 0x002fe200000e061f */
[----:B------:R-:W-:Y:S01]  /*46e0*/  @!UP1 UIADD3 UR10, UPT, UPT, UR34, 0xc0, URZ ;  /* 0x000000c0220a9890 */ /* 0x000fe2000fffe0ff */
[----:B------:R-:W-:Y:S01]  /*46f0*/  ISETP.NE.AND P0, PT, R28, 0x2, PT ;  /* 0x000000021c00780c */ /* 0x000fe20003f05270 */
[----:B------:R-:W-:Y:S01]  /*4700*/  UMOV UR11, UR35 ;  /* 0x00000023000b7c82 */ /* 0x000fe20008000000 */
[----:B------:R-:W-:Y:S01]  /*4710*/  UMOV UR12, UR36 ;  /* 0x00000024000c7c82 */ /* 0x000fe20008000000 */
[----:B------:R-:W-:Y:S01]  /*4720*/  @!P4 R2UR UR8, R0 ;  /* 0x000000000008c2ca */ /* 0x000fe200000e0000 */
[----:B------:R-:W-:Y:S01]  /*4730*/  IMAD.IADD R14, R10, 0x1, R86 ;  /* 0x000000010a0e7824 */ /* 0x000fe200078e0256 */
[----:B------:R-:W-:Y:S01]  /*4740*/  @P3 R2UR UR36, R26 ;  /* 0x000000001a2432ca */ /* 0x000fe200000e0000 */
[----:B------:R-:W-:Y:S01]  /*4750*/  IMAD.IADD R15, R11, 0x1, R87 ;  /* 0x000000010b0f7824 */ /* 0x000fe200078e0257 */
[----:B------:R-:W-:Y:S02]  /*4760*/  SEL R0, RZ, 0x1, P0 ;  /* 0x00000001ff007807 */ /* 0x000fe40000000000 */
[----:B------:R-:W-:Y:S01]  /*4770*/  LOP3.LUT R29, R29, 0x1, RZ, 0x3c, !PT ;  /* 0x000000011d1d7812 */ /* 0x000fe200078e3cff */
[----:B------:R-:W-:Y:S01]  /*4780*/  IMAD.U32 R8, RZ, RZ, UR9 ;  /* 0x00000009ff087e24 */ /* 0x000fe2000f8e00ff */
[----:B------:R-:W-:Y:S01]  /*4790*/  @!UP1 UIADD3 UR9, UPT, UPT, UR7, 0x48, URZ ;  /* 0x0000004807099890 */ /* 0x000fe2000fffe0ff */
[----:B------:R-:W-:Y:S02]  /*47a0*/  LOP3.LUT R27, R27, R0, RZ, 0x3c, !PT ;  /* 0x000000001b1b7212 */ /* 0x000fe400078e3cff */
[----:B------:R-:W-:Y:S02]  /*47b0*/  SEL R28, R28, RZ, P0 ;  /* 0x000000ff1c1c7207 */ /* 0x000fe40000000000 */
[----:B------:R-:W-:Y:S01]  /*47c0*/  IMAD.U32 R9, RZ, RZ, UR8 ;  /* 0x00000008ff097e24 */ /* 0x000fe2000f8e00ff */
[----:B------:R-:W-:Y:S01]  /*47d0*/  @!P4 R2UR UR14, R8 ;  /* 0x00000000080ec2ca */ /* 0x000fe200000e0000 */
[----:B------:R-:W-:Y:S01]  /*47e0*/  @!UP1 UIADD3 UR8, UPT, UPT, UR7, 0x6400, URZ ;  /* 0x0000640007089890 */ /* 0x000fe2000fffe0ff */
[----:B------:R-:W-:Y:S02]  /*47f0*/  VOTEU.ALL UP1, P4 ;  /* 0x0000000000ff7886 */ /* 0x000fe40002020000 */
[----:B------:R-:W-:Y:S11]  /*4800*/  @!P4 R2UR UR15, R9 ;  /* 0x00000000090fc2ca */ /* 0x000ff600000e0000 */
[----:B------:R-:W-:Y:S02]  /*4810*/  @!UPT UIADD3 URZ, UPT, UPT, URZ, URZ, URZ ;  /* 0x000000fffffff290 */ /* 0x000fe4000fffe0ff */
[----:B------:R2:W-:Y:S01]  /*4820*/  @!UP1 UTMALDG.3D [UR8], [UR14], desc[UR18] ;  /* 0x000012080e0095b4 */ /* 0x0005e20008011000 */
[----:B------:R2:W-:Y:S01]  /*4830*/  @!P4 SYNCS.ARRIVE.TRANS64.RED.A0TR RZ, [UR7+0x48], R25 ;  /* 0x00004819ffffc9a7 */ /* 0x0005e20008300407 */
[----:B------:R-:W-:Y:S01]  /*4840*/  UPLOP3.LUT UP1, UPT, UPT, UPT, UPT, 0x80, 0x8 ;  /* 0x000000000008789c */ /* 0x000fe20003f2f070 */
[----:B------:R-:W-:Y:S01]  /*4850*/  SYNCS.ARRIVE.TRANS64.RED.A1T0 RZ, [UR13], RZ ;  /* 0x000000ffffff79a7 */ /* 0x000fe2000810040d */
[----:B------:R-:W-:Y:S09]  /*4860*/  @P3 BRA `(.L_x_77) ;  /* 0xfffffff000a03947 */ /* 0x000ff2000383ffff */
[----:B------:R-:W-:-:S04]  /*4870*/  SHF.L.U32 R2, R29, 0x1f, RZ ;  /* 0x0000001f1d027819 */ /* 0x000fc800000006ff */
[----:B------:R-:W1:Y:S02]  /*4880*/  SYNCS.PHASECHK.TRANS64.TRYWAIT P0, [UR7+0x50], R2 ;  /* 0x00005002ff0075a7 */ /* 0x000e640008001107 */
[----:B-1----:R-:W-:Y:S05]  /*4890*/  @!P0 BRA `(.L_x_78) ;  /* 0x0000004c00548947 */ /* 0x002fea0003800000 */
.L_x_166:
[----:B------:R-:W3:Y:S02]  /*48a0*/  SYNCS.PHASECHK.TRANS64.TRYWAIT P0, [UR7+0x58], R2 ;  /* 0x00005802ff0075a7 */ /* 0x000ee40008001107 */
[----:B---3--:R-:W-:Y:S05]  /*48b0*/  @!P0 BRA `(.L_x_79) ;  /* 0x0000004c00648947 */ /* 0x008fea0003800000 */
.L_x_168:
[----:B------:R-:W3:Y:S02]  /*48c0*/  SYNCS.PHASECHK.TRANS64.TRYWAIT P0, [UR7+0x60], R2 ;  /* 0x00006002ff0075a7 */ /* 0x000ee40008001107 */
[----:B---3--:R-:W-:Y:S05]  /*48d0*/  @!P0 BRA `(.L_x_80) ;  /* 0x0000004c00748947 */ /* 0x008fea0003800000 */
.L_x_170:
[----:B-1----:R-:W-:-:S07]  /*48e0*/  MOV R0, UR7 ;  /* 0x0000000700007c02 */ /* 0x002fce0008000f00 */
.L_x_81:
[----:B-1----:R-:W-:-:S04]  /*48f0*/  SHF.L.U32 R2, R29, 0x1f, RZ ;  /* 0x0000001f1d027819 */ /* 0x002fc800000006ff */
[----:B------:R1:W3:Y:S03]  /*4900*/  SYNCS.PHASECHK.TRANS64.TRYWAIT P0, [R0+URZ+0x68], R2 ;  /* 0x00006802000075a7 */ /* 0x0002e600080011ff */
[----:B---3--:R-:W-:Y:S05]  /*4910*/  @!P0 NANOSLEEP.SYNCS 0x989680 ;  /* 0x009896800000895d */ /* 0x008fea0003900000 */
[----:B------:R-:W3:Y:S02]  /*4920*/  @!P0 SYNCS.PHASECHK.TRANS64 P0, [R0+URZ+0x68], R2 ;  /* 0x00006802000085a7 */ /* 0x000ee400080010ff */
[----:B--23--:R-:W-:Y:S05]  /*4930*/  @P0 EXIT ;  /* 0x000000000000094d */ /* 0x00cfea0003800000 */
[----:B------:R-:W-:Y:S05]  /*4940*/  BRA `(.L_x_81) ;  /* 0xfffffffc00e87947 */ /* 0x000fea000383ffff */
.L_x_66:
[----:B------:R-:W-:-:S06]  /*4950*/  UISETP.GE.AND UP1, UPT, UR8, 0x4, UPT ;  /* 0x000000040800788c */ /* 0x000fcc000bf26270 */
[----:B------:R-:W-:-:S13]  /*4960*/  PLOP3.LUT P0, PT, PT, PT, UP1, 0x80, 0x8 ;  /* 0x000000000008781c */ /* 0x000fda0003f0f018 */
[----:B------:R-:W-:Y:S05]  /*4970*/  @!P0 EXIT ;  /* 0x000000000000894d */ /* 0x000fea0003800000 */
[----:B------:R-:W-:Y:S01]  /*4980*/  BAR.SYNC.DEFER_BLOCKING 0x6, 0xa0 ;  /* 0x0182800000007b1d */ /* 0x000fe20000010000 */
[C---:B------:R-:W-:Y:S01]  /*4990*/  IMAD.SHL.U32 R4, R101.reuse, 0x40, RZ ;  /* 0x0000004065047824 */ /* 0x040fe200078e00ff */
[C---:B------:R-:W-:Y:S01]  /*49a0*/  R2P PR, R101.reuse, 0x6 ;  /* 0x0000000665007804 */ /* 0x040fe20000000000 */
[C---:B------:R-:W-:Y:S01]  /*49b0*/  IMAD.SHL.U32 R92, R101.reuse, 0x8, RZ ;  /* 0x00000008655c7824 */ /* 0x040fe200078e00ff */
[----:B------:R-:W-:Y:S01]  /*49c0*/  CS2R R96, SRZ ;  /* 0x0000000000607805 */ /* 0x000fe2000001ff00 */
[C---:B------:R-:W-:Y:S01]  /*49d0*/  IMAD.U32 R46, R101.reuse, 0x10000, RZ ;  /* 0x00010000652e7824 */ /* 0x040fe200078e00ff */
[----:B------:R-:W-:Y:S02]  /*49e0*/  UMOV UR48, 0x400 ;  /* 0x0000040000307882 */ /* 0x000fe40000000000 */
[----:B------:R-:W1:Y:S01]  /*49f0*/  LDC R91, c[0x0][0x370] ;  /* 0x0000dc00ff5b7b82 */ /* 0x000e620000000800 */
[----:B------:R-:W-:Y:S01]  /*4a00*/  ULEA UR48, UR37, UR48, 0x18 ;  /* 0x0000003025307291 */ /* 0x000fe2000f8ec0ff */
[C---:B------:R-:W-:Y:S01]  /*4a10*/  LOP3.LUT R3, R4.reuse, 0x1c0, RZ, 0xc0, !PT ;  /* 0x000001c004037812 */ /* 0x040fe200078ec0ff */
[----:B------:R-:W-:Y:S01]  /*4a20*/  IMAD.SHL.U32 R2, R101, 0x20, RZ ;  /* 0x0000002065027824 */ /* 0x000fe200078e00ff */
[----:B------:R-:W-:Y:S01]  /*4a30*/  LOP3.LUT R4, R4, 0x200, RZ, 0xc0, !PT ;  /* 0x0000020004047812 */ /* 0x000fe200078ec0ff */
[----:B------:R-:W-:Y:S01]  /*4a40*/  IMAD.MOV.U32 R99, RZ, RZ, 0x20 ;  /* 0x00000020ff637424 */ /* 0x000fe200078e00ff */
[----:B------:R-:W-:Y:S01]  /*4a50*/  LOP3.LUT R92, R3, 0x38, R92, 0xf8, !PT ;  /* 0x00000038035c7812 */ /* 0x000fe200078ef85c */
[----:B------:R-:W-:Y:S01]  /*4a60*/  UIADD3 UR4, UPT, UPT, UR48, 0x400, URZ ;  /* 0x0000040030047890 */ /* 0x000fe2000fffe0ff */
[----:B------:R-:W2:Y:S01]  /*4a70*/  LDC R42, c[0x0][0xb0c] ;  /* 0x0002c300ff2a7b82 */ /* 0x000ea20000000800 */
[----:B------:R-:W-:Y:S01]  /*4a80*/  SHF.R.U32.HI R3, RZ, 0x1, R101 ;  /* 0x00000001ff037819 */ /* 0x000fe20000011665 */
[----:B------:R-:W-:Y:S01]  /*4a90*/  IMAD.MOV.U32 R98, RZ, RZ, 0x1 ;  /* 0x00000001ff627424 */ /* 0x000fe200078e00ff */
[----:B------:R-:W-:Y:S01]  /*4aa0*/  LOP3.LUT R46, R46, 0x600000, RZ, 0xc0, !PT ;  /* 0x006000002e2e7812 */ /* 0x000fe200078ec0ff */
[----:B------:R-:W-:Y:S01]  /*4ab0*/  IMAD.MOV.U32 R45, RZ, RZ, RZ ;  /* 0x000000ffff2d7224 */ /* 0x000fe200078e00ff */
[----:B------:R-:W-:Y:S01]  /*4ac0*/  LOP3.LUT R2, R4, 0xc00, R2, 0xf8, !PT ;  /* 0x00000c0004027812 */ /* 0x000fe200078ef802 */
[----:B------:R-:W-:Y:S01]  /*4ad0*/  IMAD.MOV.U32 R104, RZ, RZ, RZ ;  /* 0x000000ffff687224 */ /* 0x000fe200078e00ff */
[----:B------:R-:W-:Y:S01]  /*4ae0*/  LOP3.LUT R92, R92, 0x8, R3, 0x78, !PT ;  /* 0x000000085c5c7812 */ /* 0x000fe200078e7803 */
[----:B------:R-:W4:Y:S01]  /*4af0*/  LDC R89, c[0x0][0xb20] ;  /* 0x0002c800ff597b82 */ /* 0x000f220000000800 */
[----:B------:R-:W3:Y:S01]  /*4b00*/  LDS R0, [UR48+0x130] ;  /* 0x00013030ff007984 */ /* 0x000ee20008000800 */
[----:B------:R-:W-:Y:S01]  /*4b10*/  SEL R100, R99, 0xffffffe0, !P2 ;  /* 0xffffffe063647807 */ /* 0x000fe20005000000 */
[----:B------:R-:W-:Y:S01]  /*4b20*/  IMAD.U32 R94, RZ, RZ, UR4 ;  /* 0x00000004ff5e7e24 */ /* 0x000fe2000f8e00ff */
[----:B------:R-:W-:Y:S01]  /*4b30*/  LOP3.LUT R92, R2, R92, RZ, 0xfc, !PT ;  /* 0x0000005c025c7212 */ /* 0x000fe200078efcff */
[----:B------:R-:W1:Y:S01]  /*4b40*/  LDCU.64 UR52, c[0x0][0x348] ;  /* 0x00006900ff3477ac */ /* 0x000e620008000a00 */
[----:B------:R-:W-:-:S02]  /*4b50*/  LOP3.LUT R101, R101, 0x60, RZ, 0xc0, !PT ;  /* 0x0000006065657812 */ /* 0x000fc400078ec0ff */
[----:B------:R-:W1:Y:S01]  /*4b60*/  LDC R41, c[0x0][0xb30] ;  /* 0x0002cc00ff297b82 */ /* 0x000e620000000800 */
[----:B------:R-:W-:Y:S01]  /*4b70*/  SEL R99, R99, 0xffffffe0, !P1 ;  /* 0xffffffe063637807 */ /* 0x000fe20004800000 */
[----:B------:R-:W1:Y:S01]  /*4b80*/  LDCU.64 UR38, c[0x0][0x888] ;  /* 0x00011100ff2677ac */ /* 0x000e620008000a00 */
[----:B------:R-:W1:Y:S05]  /*4b90*/  LDCU.64 UR44, c[0x0][0x890] ;  /* 0x00011200ff2c77ac */ /* 0x000e6a0008000a00 */
[----:B------:R-:W1:Y:S01]  /*4ba0*/  LDC.64 R84, c[0x0][0xb10] ;  /* 0x0002c400ff547b82 */ /* 0x000e620000000a00 */
[----:B------:R-:W-:Y:S01]  /*4bb0*/  UMOV UR49, URZ ;  /* 0x000000ff00317c82 */ /* 0x000fe20008000000 */
[----:B------:R-:W-:-:S06]  /*4bc0*/  UMOV UR51, URZ ;  /* 0x000000ff00337c82 */ /* 0x000fcc0008000000 */
[----:B------:R-:W1:Y:S08]  /*4bd0*/  LDC.64 R38, c[0x0][0xb18] ;  /* 0x0002c600ff267b82 */ /* 0x000e700000000a00 */
[----:B------:R-:W1:Y:S08]  /*4be0*/  LDC.64 R36, c[0x0][0xb28] ;  /* 0x0002ca00ff247b82 */ /* 0x000e700000000a00 */
[----:B------:R-:W1:Y:S01]  /*4bf0*/  LDC.64 R82, c[0x0][0x8b0] ;  /* 0x00022c00ff527b82 */ /* 0x000e620000000a00 */
[----:B---3--:R-:W-:-:S07]  /*4c00*/  IMAD.IADD R46, R0, 0x1, R46 ;  /* 0x00000001002e7824 */ /* 0x008fce00078e022e */
[----:B------:R-:W3:Y:S08]  /*4c10*/  LDC.64 R80, c[0x0][0x8a8] ;  /* 0x00022a00ff507b82 */ /* 0x000ef00000000a00 */
[----:B--2-4-:R-:W1:Y:S02]  /*4c20*/  LDC R90, c[0x0][0x374] ;  /* 0x0000dd00ff5a7b82 */ /* 0x014e640000000800 */
.L_x_125:
[----:B------:R-:W-:Y:S02]  /*4c30*/  LEA R0, R104, UR48, 0x3 ;  /* 0x0000003068007c11 */ /* 0x000fe4000f8e18ff */
[----:B------:R-:W-:Y:S02]  /*4c40*/  SHF.L.U32 R2, R96, 0x1f, RZ ;  /* 0x0000001f60027819 */ /* 0x000fe400000006ff */
[----:B-1----:R-:W-:Y:S02]  /*4c50*/  LEA R16, R104, UR48, 0x4 ;  /* 0x0000003068107c11 */ /* 0x002fe4000f8e20ff */
[----:B------:R-:W2:Y:S02]  /*4c60*/  SYNCS.PHASECHK.TRANS64.TRYWAIT P0, [R0+URZ+0x80], R2 ;  /* 0x00008002000075a7 */ /* 0x000ea400080011ff */
[----:B--2---:R-:W-:Y:S05]  /*4c70*/  @!P0 BRA `(.L_x_82) ;  /* 0x0000004800a48947 */ /* 0x004fea0003800000 */
.L_x_171:
[----:B------:R-:W4:Y:S01]  /*4c80*/  LDC.64 R10, c[0x0][0xb10] ;  /* 0x0002c400ff0a7b82 */ /* 0x000f220000000a00 */
[----:B------:R-:W3:Y:S01]  /*4c90*/  LDS.128 R16, [R16+0x110] ;  /* 0x0001100010107984 */ /* 0x000ee20000000c00 */
[----:B-1----:R-:W-:Y:S01]  /*4ca0*/  ISETP.NE.AND P1, PT, R41, 0x1, PT ;  /* 0x000000012900780c */ /* 0x002fe20003f25270 */
[----:B--2---:R-:W-:Y:S01]  /*4cb0*/  VIADD R0, R0, 0x90 ;  /* 0x0000009000007836 */ /* 0x004fe20000000000 */
[----:B------:R-:W-:Y:S04]  /*4cc0*/  ISETP.GE.AND P0, PT, R40, 0x1, PT ;  /* 0x000000012800780c */ /* 0x000fe80003f06270 */
[----:B------:R-:W1:Y:S01]  /*4cd0*/  LDC.64 R8, c[0x0][0xb18] ;  /* 0x0002c600ff087b82 */ /* 0x000e620000000a00 */
[----:B------:R-:W-:Y:S01]  /*4ce0*/  PRMT R0, RZ, 0x654, R0 ;  /* 0x00000654ff007816 */ /* 0x000fe20000000000 */
[----:B------:R-:W-:Y:S01]  /*4cf0*/  @!PT LDS RZ, [RZ] ;  /* 0x00000000fffff984 */ /* 0x000fe20000000800 */
[----:B------:R-:W-:Y:S01]  /*4d00*/  @!PT LDS RZ, [RZ] ;  /* 0x00000000fffff984 */ /* 0x000fe20000000800 */
[----:B------:R-:W-:Y:S01]  /*4d10*/  @!PT LDS RZ, [RZ] ;  /* 0x00000000fffff984 */ /* 0x000fe20000000800 */
[----:B------:R-:W-:Y:S01]  /*4d20*/  @!PT LDS RZ, [RZ] ;  /* 0x00000000fffff984 */ /* 0x000fe20000000800 */
[----:B------:R2:W-:Y:S06]  /*4d30*/  MEMBAR.ALL.CTA ;  /* 0x0000000000007992 */ /* 0x0005ec0000008000 */
[----:B--2---:R-:W2:Y:S01]  /*4d40*/  FENCE.VIEW.ASYNC.S ;  /* 0x00000000000073c6 */ /* 0x004ea20000000000 */
[----:B------:R-:W1:Y:S08]  /*4d50*/  @!P1 LDC R12, c[0x0][0xb20] ;  /* 0x0002c800ff0c9b82 */ /* 0x000e700000000800 */
[----:B------:R-:W1:Y:S01]  /*4d60*/  @!P1 LDC R7, c[0x0][0xb0c] ;  /* 0x0002c300ff079b82 */ /* 0x000e620000000800 */
[----:B--2---:R2:W-:Y:S01]  /*4d70*/  SYNCS.ARRIVE.TRANS64.RED.A1T0 RZ, [R0+URZ], RZ ;  /* 0x000000ff00ff79a7 */ /* 0x0045e200081004ff */
[----:B---3--:R-:W-:Y:S04]  /*4d80*/  LOP3.LUT P4, RZ, R18, 0x1, RZ, 0xc0, !PT ;  /* 0x0000000112ff7812 */ /* 0x008fe8000788c0ff */
[----:B------:R-:W-:Y:S09]  /*4d90*/  P2R R102, PR, RZ, 0x10 ;  /* 0x00000010ff667803 */ /* 0x000ff20000000000 */
[----:B------:R-:W-:Y:S02]  /*4da0*/  @P4 MOV R44, R16 ;  /* 0x00000010002c4202 */ /* 0x000fe40000000f00 */
[----:B------:R-:W-:Y:S01]  /*4db0*/  @P4 LOP3.LUT R43, R17, 0xffff, RZ, 0xc0, !PT ;  /* 0x0000ffff112b4812 */ /* 0x000fe200078ec0ff */
[----:B--2-4-:R-:W-:Y:S06]  /*4dc0*/  @!P0 BRA `(.L_x_83) ;  /* 0x0000000000a48947 */ /* 0x014fec0003800000 */
[----:B------:R-:W-:Y:S01]  /*4dd0*/  IMAD.HI.U32 R0, R90, R39, RZ ;  /* 0x000000275a007227 */ /* 0x000fe200078e00ff */
[----:B------:R-:W-:Y:S02]  /*4de0*/  ISETP.NE.AND P0, PT, R38, 0x1, PT ;  /* 0x000000012600780c */ /* 0x000fe40003f05270 */
[----:B------:R-:W-:Y:S01]  /*4df0*/  ISETP.NE.AND P2, PT, R40, 0x1, PT ;  /* 0x000000012800780c */ /* 0x000fe20003f45270 */
[----:B------:R-:W-:Y:S01]  /*4e00*/  IMAD.HI.U32 R4, R91, R84, RZ ;  /* 0x000000545b047227 */ /* 0x000fe200078e00ff */
[----:B------:R-:W-:Y:S02]  /*4e10*/  SHF.R.U32.HI R0, RZ, R89, R0 ;  /* 0x00000059ff007219 */ /* 0x000fe40000011600 */
[----:B------:R-:W-:Y:S01]  /*4e20*/  ISETP.NE.AND P3, PT, R42, 0x1, PT ;  /* 0x000000012a00780c */ /* 0x000fe20003f65270 */
[----:B------:R-:W-:Y:S01]  /*4e30*/  IMAD.HI.U32 R6, R43, R39, RZ ;  /* 0x000000272b067227 */ /* 0x000fe200078e00ff */
[-C--:B------:R-:W-:Y:S02]  /*4e40*/  SHF.R.U32.HI R4, RZ, R85.reuse, R4 ;  /* 0x00000055ff047219 */ /* 0x080fe40000011604 */
[----:B------:R-:W-:Y:S01]  /*4e50*/  SEL R0, R90, R0, !P0 ;  /* 0x000000005a007207 */ /* 0x000fe20004000000 */
[----:B------:R-:W-:Y:S01]  /*4e60*/  IMAD.HI.U32 R5, R44, R84, RZ ;  /* 0x000000542c057227 */ /* 0x000fe200078e00ff */
[----:B------:R-:W-:Y:S03]  /*4e70*/  SEL R4, R91, R4, !P3 ;  /* 0x000000045b047207 */ /* 0x000fe60005800000 */
[-C--:B------:R-:W-:Y:S01]  /*4e80*/  IMAD.HI.U32 R3, R0, R36.reuse, RZ ;  /* 0x0000002400037227 */ /* 0x080fe200078e00ff */
[----:B------:R-:W-:Y:S03]  /*4e90*/  SHF.R.U32.HI R5, RZ, R85, R5 ;  /* 0x00000055ff057219 */ /* 0x000fe60000011605 */
[----:B------:R-:W-:Y:S01]  /*4ea0*/  IMAD.HI.U32 R2, R4, R36, RZ ;  /* 0x0000002404027227 */ /* 0x000fe200078e00ff */
[----:B------:R-:W-:Y:S02]  /*4eb0*/  @P2 SHF.R.U32.HI R0, RZ, R37, R3 ;  /* 0x00000025ff002219 */ /* 0x000fe40000011603 */
[----:B------:R-:W-:Y:S02]  /*4ec0*/  SHF.R.U32.HI R3, RZ, R89, R6 ;  /* 0x00000059ff037219 */ /* 0x000fe40000011606 */
[----:B------:R-:W-:Y:S01]  /*4ed0*/  @P2 SHF.R.U32.HI R4, RZ, R37, R2 ;  /* 0x00000025ff042219 */ /* 0x000fe20000011602 */
[----:B------:R-:W-:Y:S01]  /*4ee0*/  IMAD R0, R40, R0, RZ ;  /* 0x0000000028007224 */ /* 0x000fe200078e02ff */
[----:B------:R-:W-:Y:S02]  /*4ef0*/  SEL R3, R43, R3, !P0 ;  /* 0x000000032b037207 */ /* 0x000fe40004000000 */
[----:B------:R-:W-:Y:S01]  /*4f00*/  SEL R2, R44, R5, !P3 ;  /* 0x000000052c027207 */ /* 0x000fe20005800000 */
[----:B------:R-:W-:Y:S01]  /*4f10*/  IMAD R5, R40, R4, RZ ;  /* 0x0000000428057224 */ /* 0x000fe200078e02ff */
[C---:B------:R-:W-:Y:S01]  /*4f20*/  ISETP.GE.AND P0, PT, R3.reuse, R0, PT ;  /* 0x000000000300720c */ /* 0x040fe20003f06270 */
[C---:B------:R-:W-:Y:S03]  /*4f30*/  IMAD.HI.U32 R0, R3.reuse, R36, RZ ;  /* 0x0000002403007227 */ /* 0x040fe600078e00ff */
[C---:B------:R-:W-:Y:S02]  /*4f40*/  ISETP.GE.OR P0, PT, R2.reuse, R5, P0 ;  /* 0x000000050200720c */ /* 0x040fe40000706670 */
[----:B------:R-:W-:Y:S04]  /*4f50*/  SHF.R.U32.HI R0, RZ, R37, R0 ;  /* 0x00000025ff007219 */ /* 0x000fe80000011600 */
[C---:B------:R-:W-:Y:S05]  /*4f60*/  SEL R6, R3.reuse, R0, !P2 ;  /* 0x0000000003067207 */ /* 0x040fea0005000000 */
        /* <DEDUP_REMOVED lines=14> */
[----:B------:R-:W-:Y:S07]  /*5050*/  IMAD R43, R3, R38, R43 ;  /* 0x00000026032b7224 */ /* 0x000fee00078e022b */
.L_x_83:
[----:B-1----:R-:W-:Y:S01]  /*5060*/  @!P1 ISETP.NE.AND P0, PT, R8, 0x1, PT ;  /* 0x000000010800980c */ /* 0x002fe20003f05270 */
[----:B------:R-:W-:Y:S01]  /*5070*/  @!P1 IMAD.HI.U32 R2, R43, R9, RZ ;  /* 0x000000092b029227 */ /* 0x000fe200078e00ff */
[----:B------:R-:W-:Y:S01]  /*5080*/  R2UR UR42, R15 ;  /* 0x000000000f2a72ca */ /* 0x000fe200000e0000 */
[----:B------:R-:W-:Y:S01]  /*5090*/  BSSY.RECONVERGENT B6, `(.L_x_84) ;  /* 0x0000031000067945 */ /* 0x000fe20003800200 */
[----:B------:R-:W-:Y:S01]  /*50a0*/  R2UR UR41, R14 ;  /* 0x000000000e2972ca */ /* 0x000fe200000e0000 */
[----:B------:R-:W-:Y:S01]  /*50b0*/  @!P1 IMAD.HI.U32 R0, R44, R10, RZ ;  /* 0x0000000a2c009227 */ /* 0x000fe200078e00ff */
[----:B------:R-:W-:Y:S02]  /*50c0*/  @!P1 SHF.R.U32.HI R2, RZ, R12, R2 ;  /* 0x0000000cff029219 */ /* 0x000fe40000011602 */
[----:B------:R-:W-:Y:S01]  /*50d0*/  @!P1 ISETP.NE.AND P2, PT, R7, 0x1, PT ;  /* 0x000000010700980c */ /* 0x000fe20003f45270 */
[----:B------:R-:W-:Y:S01]  /*50e0*/  VIADD R104, R104, 0x1 ;  /* 0x0000000168687836 */ /* 0x000fe20000000000 */
[----:B------:R-:W-:Y:S02]  /*50f0*/  @!P1 SEL R2, R43, R2, !P0 ;  /* 0x000000022b029207 */ /* 0x000fe40004000000 */
[----:B------:R-:W-:Y:S02]  /*5100*/  @!P1 SHF.R.U32.HI R0, RZ, R11, R0 ;  /* 0x0000000bff009219 */ /* 0x000fe40000011600 */
[----:B------:R-:W-:Y:S01]  /*5110*/  LOP3.LUT P0, RZ, R94, 0x3f0, RZ, 0xc0, !PT ;  /* 0x000003f05eff7812 */ /* 0x000fe2000780c0ff */
[----:B------:R-:W-:Y:S01]  /*5120*/  USHF.L.U32 UR42, UR42, 0x6, URZ ;  /* 0x000000062a2a7899 */ /* 0x000fe200080006ff */
[----:B------:R-:W-:Y:S01]  /*5130*/  @!P1 SEL R3, R44, R0, !P2 ;  /* 0x000000002c039207 */ /* 0x000fe20005000000 */
[----:B------:R-:W-:Y:S01]  /*5140*/  USHF.L.U32 UR41, UR41, 0x8, URZ ;  /* 0x0000000829297899 */ /* 0x000fe200080006ff */
[----:B------:R-:W-:Y:S03]  /*5150*/  @P4 SHF.R.U32.HI R95, RZ, 0x10, R17 ;  /* 0x00000010ff5f4819 */ /* 0x000fe60000011611 */
[----:B------:R-:W-:Y:S02]  /*5160*/  @!P1 IMAD.IADD R0, R2, 0x1, -R3 ;  /* 0x0000000102009824 */ /* 0x000fe400078e0a03 */
[----:B------:R-:W-:Y:S02]  /*5170*/  @!P1 IMAD.IADD R2, R3, 0x1, -R2 ;  /* 0x0000000103029824 */ /* 0x000fe400078e0a02 */
[----:B------:R-:W-:Y:S02]  /*5180*/  @!P1 IMAD R44, R0, R7, R44 ;  /* 0x00000007002c9224 */ /* 0x000fe400078e022c */
[----:B------:R-:W-:Y:S01]  /*5190*/  @!P1 IMAD R43, R2, R8, R43 ;  /* 0x00000008022b9224 */ /* 0x000fe200078e022b */
[----:B------:R-:W-:Y:S06]  /*51a0*/  @!P0 BRA `(.L_x_85) ;  /* 0x00000000007c8947 */ /* 0x000fec0003800000 */
[----:B------:R-:W1:Y:S01]  /*51b0*/  LDCU.64 UR8, c[0x4][0x80] ;  /* 0x01001000ff0877ac */ /* 0x000e620008000a00 */
[----:B------:R-:W-:Y:S01]  /*51c0*/  MOV R2, 0x0 ;  /* 0x0000000000027802 */ /* 0x000fe20000000f00 */
[----:B------:R-:W-:Y:S02]  /*51d0*/  HFMA2 R12, -RZ, RZ, 0, 5.9604644775390625e-08 ;  /* 0x00000001ff0c7431 */ /* 0x000fe400000001ff */
[----:B------:R-:W-:Y:S01]  /*51e0*/  IMAD.MOV.U32 R8, RZ, RZ, 0x70 ;  /* 0x00000070ff087424 */ /* 0x000fe200078e00ff */
[----:B------:R2:W3:Y:S01]  /*51f0*/  LDC.64 R14, c[0x4][R2] ;  /* 0x01000000020e7b82 */ /* 0x0004e20000000a00 */
[----:B------:R-:W4:Y:S01]  /*5200*/  LDCU.64 UR6, c[0x4][0x88] ;  /* 0x01001100ff0677ac */ /* 0x000f220008000a00 */
[----:B------:R-:W-:Y:S01]  /*5210*/  IMAD.MOV.U32 R13, RZ, RZ, RZ ;  /* 0x000000ffff0d7224 */ /* 0x000fe200078e00ff */
[----:B------:R-:W2:Y:S01]  /*5220*/  LDCU.64 UR4, c[0x4][0x8] ;  /* 0x01000100ff0477ac */ /* 0x000ea20008000a00 */
[----:B-1----:R-:W-:Y:S01]  /*5230*/  MOV R5, UR9 ;  /* 0x0000000900057c02 */ /* 0x002fe20008000f00 */
[----:B------:R-:W-:Y:S01]  /*5240*/  IMAD.U32 R4, RZ, RZ, UR8 ;  /* 0x00000008ff047e24 */ /* 0x000fe2000f8e00ff */
[----:B----4-:R-:W-:Y:S01]  /*5250*/  MOV R7, UR7 ;  /* 0x0000000700077c02 */ /* 0x010fe20008000f00 */
[----:B------:R-:W-:Y:S01]  /*5260*/  IMAD.U32 R6, RZ, RZ, UR6 ;  /* 0x00000006ff067e24 */ /* 0x000fe2000f8e00ff */
[----:B--2---:R-:W-:Y:S01]  /*5270*/  MOV R11, UR5 ;  /* 0x00000005000b7c02 */ /* 0x004fe20008000f00 */
[----:B------:R-:W-:Y:S02]  /*5280*/  IMAD.U32 R10, RZ, RZ, UR4 ;  /* 0x00000004ff0a7e24 */ /* 0x000fe4000f8e00ff */
[----:B------:R-:W-:Y:S07]  /*5290*/  LEPC R20, `(.L_x_86) ;  /* 0x000000001014794e */ /* 0x000fee0000000000 */
[----:B---3-5:R-:W-:Y:S05]  /*52a0*/  CALL.ABS.NOINC R14 ;  /* 0x000000000e007343 */ /* 0x028fea0003c00000 */
.L_x_86:
[----:B------:R-:W1:Y:S01]  /*52b0*/  LDCU.64 UR8, c[0x4][0x80] ;  /* 0x01001000ff0877ac */ /* 0x000e620008000a00 */
[----:B------:R-:W2:Y:S01]  /*52c0*/  LDC.64 R2, c[0x4][R2] ;  /* 0x0100000002027b82 */ /* 0x000ea20000000a00 */
[----:B------:R-:W-:Y:S02]  /*52d0*/  HFMA2 R12, -RZ, RZ, 0, 5.9604644775390625e-08 ;  /* 0x00000001ff0c7431 */ /* 0x000fe400000001ff */
[----:B------:R-:W-:Y:S02]  /*52e0*/  IMAD.MOV.U32 R8, RZ, RZ, 0x70 ;  /* 0x00000070ff087424 */ /* 0x000fe400078e00ff */
[----:B------:R-:W-:Y:S01]  /*52f0*/  IMAD.MOV.U32 R13, RZ, RZ, RZ ;  /* 0x000000ffff0d7224 */ /* 0x000fe200078e00ff */
[----:B------:R-:W3:Y:S01]  /*5300*/  LDCU.64 UR6, c[0x4][0x88] ;  /* 0x01001100ff0677ac */ /* 0x000ee20008000a00 */
[----:B------:R-:W4:Y:S01]  /*5310*/  LDCU.64 UR4, c[0x4][0x8] ;  /* 0x01000100ff0477ac */ /* 0x000f220008000a00 */
[----:B-1----:R-:W-:Y:S02]  /*5320*/  MOV R4, UR8 ;  /* 0x0000000800047c02 */ /* 0x002fe40008000f00 */
[----:B------:R-:W-:Y:S02]  /*5330*/  MOV R5, UR9 ;  /* 0x0000000900057c02 */ /* 0x000fe40008000f00 */
[----:B---3--:R-:W-:Y:S01]  /*5340*/  MOV R7, UR7 ;  /* 0x0000000700077c02 */ /* 0x008fe20008000f00 */
[----:B------:R-:W-:Y:S01]  /*5350*/  IMAD.U32 R6, RZ, RZ, UR6 ;  /* 0x00000006ff067e24 */ /* 0x000fe2000f8e00ff */
[----:B----4-:R-:W-:Y:S01]  /*5360*/  MOV R11, UR5 ;  /* 0x00000005000b7c02 */ /* 0x010fe20008000f00 */
[----:B------:R-:W-:Y:S02]  /*5370*/  IMAD.U32 R10, RZ, RZ, UR4 ;  /* 0x00000004ff0a7e24 */ /* 0x000fe4000f8e00ff */
[----:B------:R-:W-:Y:S07]  /*5380*/  LEPC R20, `(.L_x_85) ;  /* 0x000000001014794e */ /* 0x000fee0000000000 */
[----:B--2---:R-:W-:Y:S05]  /*5390*/  CALL.ABS.NOINC R2 ;  /* 0x0000000002007343 */ /* 0x004fea0003c00000 */
.L_x_85:
[----:B------:R-:W-:Y:S05]  /*53a0*/  BSYNC.RECONVERGENT B6 ;  /* 0x0000000000067941 */ /* 0x000fea0003800200 */
.L_x_84:
[----:B------:R-:W-:Y:S01]  /*53b0*/  ISETP.NE.U32.AND P4, PT, R82, RZ, PT ;  /* 0x000000ff5200720c */ /* 0x000fe20003f85070 */
[----:B------:R-:W-:Y:S01]  /*53c0*/  UISETP.NE.AND UP2, UPT, UR50, URZ, UPT ;  /* 0x000000ff3200728c */ /* 0x000fe2000bf45270 */
[----:B------:R-:W-:Y:S01]  /*53d0*/  ISETP.NE.U32.AND P2, PT, RZ, UR38, PT ;  /* 0x00000026ff007c0c */ /* 0x000fe2000bf45070 */
[----:B------:R-:W-:Y:S01]  /*53e0*/  UISETP.NE.U32.AND UP1, UPT, UR44, URZ, UPT ;  /* 0x000000ff2c00728c */ /* 0x000fe2000bf25070 */
[----:B------:R-:W-:Y:S01]  /*53f0*/  ISETP.NE.AND.EX P4, PT, R83, RZ, PT, P4 ;  /* 0x000000ff5300720c */ /* 0x000fe20003f85340 */
[----:B------:R-:W-:Y:S01]  /*5400*/  UPLOP3.LUT UP0, UPT, UPT, UPT, UPT, 0x40, 0x4 ;  /* 0x000000000004789c */ /* 0x000fe20003f0e870 */
[----:B------:R-:W-:Y:S01]  /*5410*/  ISETP.NE.AND.EX P2, PT, RZ, UR39, PT, P2 ;  /* 0x00000027ff007c0c */ /* 0x000fe2000bf45320 */
[----:B------:R-:W-:Y:S01]  /*5420*/  UISETP.NE.AND.EX UP1, UPT, UR45, URZ, UPT, UP1 ;  /* 0x000000ff2d00728c */ /* 0x000fe2000bf25310 */
[----:B------:R-:W-:Y:S04]  /*5430*/  PLOP3.LUT P1, PT, PT, PT, UP2, 0x80, 0x8 ;  /* 0x000000000008781c */ /* 0x000fe80003f2f028 */
[----:B------:R-:W-:Y:S06]  /*5440*/  @UP2 UPLOP3.LUT UP0, UPT, UPT, UPT, UP1, 0x80, 0x8 ;  /* 0x000000000008289c */ /* 0x000fec0003f0f010 */
[----:B------:R-:W-:Y:S01]  /*5450*/  PLOP3.LUT P0, PT, PT, PT, UP0, 0x80, 0x8 ;  /* 0x000000000008781c */ /* 0x000fe20003f0f008 */
[----:B------:R-:W-:Y:S01]  /*5460*/  @!UPT UIADD3 URZ, UPT, UPT, URZ, URZ, URZ ;  /* 0x000000fffffff290 */ /* 0x000fe2000fffe0ff */
[----:B------:R-:W-:Y:S11]  /*5470*/  BRA.U !UP1, `(.L_x_87) ;  /* 0x0000000109387547 */ /* 0x000ff6000b800000 */
[----:B------:R-:W-:Y:S01]  /*5480*/  UISETP.NE.U32.AND UP0, UPT, UR38, URZ, UPT ;  /* 0x000000ff2600728c */ /* 0x000fe2000bf05070 */
[----:B------:R-:W-:Y:S02]  /*5490*/  HFMA2 R0, -RZ, RZ, 0, 5.9604644775390625e-08 ;  /* 0x00000001ff007431 */ /* 0x000fe400000001ff */
[----:B------:R-:W-:Y:S01]  /*54a0*/  IMAD.MOV.U32 R88, RZ, RZ, 0x1 ;  /* 0x00000001ff587424 */ /* 0x000fe200078e00ff */
[----:B------:R-:W-:Y:S06]  /*54b0*/  UISETP.NE.AND.EX UP0, UPT, UR39, URZ, UPT, UP0 ;  /* 0x000000ff2700728c */ /* 0x000fec000bf05300 */
[----:B------:R-:W-:Y:S05]  /*54c0*/  PLOP3.LUT P3, PT, PT, PT, UP0, 0x80, 0x8 ;  /* 0x000000000008781c */ /* 0x000fea0003f6f008 */
[----:B------:R-:W1:Y:S01]  /*54d0*/  @UP0 LDCU.64 UR6, c[0x0][0x888] ;  /* 0x00011100ff0607ac */ /* 0x000e620008000a00 */
[----:B------:R-:W-:Y:S07]  /*54e0*/  @UP0 UIMAD UR4, UR36, UR44, URZ ;  /* 0x0000002c240402a4 */ /* 0x000fee000f8e02ff */
[----:B------:R-:W-:Y:S01]  /*54f0*/  @!P3 PRMT R88, R0, 0x7610, R88 ;  /* 0x000076100058b816 */ /* 0x000fe20000000058 */
[----:B-1----:R-:W-:Y:S03]  /*5500*/  @UP0 UIMAD.WIDE UR6, UR4, 0x4, UR6 ;  /* 0x00000004040608a5 */ /* 0x002fe6000f8e0206 */
[----:B------:R-:W1:Y:S03]  /*5510*/  @!UP0 LDCU UR4, c[0x0][0x880] ;  /* 0x00011000ff0487ac */ /* 0x000e660008000800 */
[----:B------:R-:W-:Y:S01]  /*5520*/  IMAD.U32 R2, RZ, RZ, UR6 ;  /* 0x00000006ff027e24 */ /* 0x000fe2000f8e00ff */
[----:B------:R-:W-:Y:S05]  /*5530*/  MOV R3, UR7 ;  /* 0x0000000700037c02 */ /* 0x000fea0008000f00 */
[----:B-----5:R2:W5:Y:S02]  /*5540*/  @P3 LDG.E R49, desc[UR46][R2.64] ;  /* 0x0000002e02313981 */ /* 0x020564000c1e1900 */
[----:B-12---:R-:W-:Y:S02]  /*5550*/  @!P3 IMAD.U32 R49, RZ, RZ, UR4 ;  /* 0x00000004ff31be24 */ /* 0x006fe4000f8e00ff */
.L_x_87:
[----:B------:R-:W-:Y:S05]  /*5560*/  @!P4 BRA `(.L_x_88) ;  /* 0x000000000020c947 */ /* 0x000fea0003800000 */
[----:B------:R-:W-:Y:S04]  /*5570*/  ISETP.NE.U32.AND P3, PT, R80, RZ, PT ;  /* 0x000000ff5000720c */ /* 0x000fe80003f65070 */
[----:B------:R-:W-:Y:S11]  /*5580*/  ISETP.NE.AND.EX P3, PT, R81, RZ, PT, P3 ;  /* 0x000000ff5100720c */ /* 0x000ff60003f65330 */
[----:B------:R-:W-:Y:S02]  /*5590*/  @!UPT UIADD3 URZ, UPT, UPT, URZ, URZ, URZ ;  /* 0x000000fffffff290 */ /* 0x000fe4000fffe0ff */
[----:B------:R-:W1:Y:S01]  /*55a0*/  @P3 LDC.64 R2, c[0x0][0x8a8] ;  /* 0x00022a00ff023b82 */ /* 0x000e620000000a00 */
[----:B------:R-:W-:Y:S04]  /*55b0*/  @P3 IMAD R0, R82, UR36, RZ ;  /* 0x0000002452003c24 */ /* 0x000fe8000f8e02ff */
[----:B-1----:R-:W-:Y:S05]  /*55c0*/  @P3 IMAD.WIDE R2, R0, 0x4, R2 ;  /* 0x0000000400023825 */ /* 0x002fea00078e0202 */
[----:B-----5:R1:W5:Y:S02]  /*55d0*/  @P3 LDG.E R47, desc[UR46][R2.64] ;  /* 0x0000002e022f3981 */ /* 0x020364000c1e1900 */
[----:B-1----:R-:W2:Y:S02]  /*55e0*/  @!P3 LDC R47, c[0x0][0x8a0] ;  /* 0x00022800ff2fbb82 */ /* 0x002ea40000000800 */
.L_x_88:
[----:B-----5:R-:W-:Y:S01]  /*55f0*/  FSETP.NEU.AND P3, PT, R49, RZ, PT ;  /* 0x000000ff3100720b */ /* 0x020fe20003f6d000 */
[----:B------:R-:W-:Y:S01]  /*5600*/  IMAD.SHL.U32 R66, R92, 0x2, RZ ;  /* 0x000000025c427824 */ /* 0x000fe200078e00ff */
[----:B------:R-:W-:Y:S01]  /*5610*/  SEL R4, RZ, 0xffffffff, P2 ;  /* 0xffffffffff047807 */ /* 0x000fe20001000000 */
[----:B------:R-:W-:Y:S01]  /*5620*/  BSSY B1, `(.L_x_89) ;  /* 0x0000043000017945 */ /* 0x000fe20003800000 */
[----:B------:R-:W-:Y:S01]  /*5630*/  @P1 LOP3.LUT P2, RZ, R88, 0xff, RZ, 0xc0, !PT ;  /* 0x000000ff58ff1812 */ /* 0x000fe2000784c0ff */
[----:B------:R-:W-:Y:S01]  /*5640*/  VIADD R107, R66, UR48 ;  /* 0x00000030426b7c36 */ /* 0x000fe20008000000 */
[----:B------:R-:W-:Y:S01]  /*5650*/  @P1 SEL R0, RZ, 0xffffffff, P3 ;  /* 0xffffffffff001807 */ /* 0x000fe20001800000 */
[----:B------:R-:W-:Y:S01]  /*5660*/  IMAD.MOV.U32 R67, RZ, RZ, 0x1 ;  /* 0x00000001ff437424 */ /* 0x000fe200078e00ff */
[----:B------:R-:W-:Y:S01]  /*5670*/  LOP3.LUT R98, R98, 0x1, RZ, 0x3c, !PT ;  /* 0x0000000162627812 */ /* 0x000fe200078e3cff */
[----:B------:R-:W-:Y:S01]  /*5680*/  IMAD.MOV.U32 R65, RZ, RZ, RZ ;  /* 0x000000ffff417224 */ /* 0x000fe200078e00ff */
[----:B------:R-:W-:Y:S02]  /*5690*/  @P0 SEL R0, R4, R0, !P2 ;  /* 0x0000000004000207 */ /* 0x000fe40005000000 */
[----:B------:R-:W-:Y:S02]  /*56a0*/  CS2R R78, SRZ ;  /* 0x00000000004e7805 */ /* 0x000fe4000001ff00 */
[----:B------:R-:W-:Y:S02]  /*56b0*/  LEA R64, R45, UR48, 0x3 ;  /* 0x000000302d407c11 */ /* 0x000fe4000f8e18ff */
[----:B------:R-:W-:Y:S02]  /*56c0*/  CS2R R76, SRZ ;  /* 0x00000000004c7805 */ /* 0x000fe4000001ff00 */
[----:B------:R-:W-:Y:S02]  /*56d0*/  @P1 LOP3.LUT R0, R0, 0x1, RZ, 0xc0, !PT ;  /* 0x0000000100001812 */ /* 0x000fe400078ec0ff */
[----:B------:R-:W-:Y:S02]  /*56e0*/  CS2R R70, SRZ ;  /* 0x0000000000467805 */ /* 0x000fe4000001ff00 */
[----:B------:R-:W-:Y:S02]  /*56f0*/  SHF.L.U32 R2, R97, 0x1f, RZ ;  /* 0x0000001f61027819 */ /* 0x000fe400000006ff */
[----:B------:R-:W-:Y:S02]  /*5700*/  CS2R R68, SRZ ;  /* 0x0000000000447805 */ /* 0x000fe4000001ff00 */
[----:B------:R-:W-:Y:S02]  /*5710*/  ISETP.NE.U32.OR P6, PT, R0, 0x1, !P1 ;  /* 0x000000010000780c */ /* 0x000fe40004fc5470 */
[----:B------:R-:W-:Y:S02]  /*5720*/  CS2R R62, SRZ ;  /* 0x00000000003e7805 */ /* 0x000fe4000001ff00 */
[----:B------:R-:W-:Y:S02]  /*5730*/  PLOP3.LUT P2, PT, PT, PT, UP1, 0x80, 0x8 ;  /* 0x000000000008781c */ /* 0x000fe40003f4f018 */
[----:B------:R-:W-:Y:S02]  /*5740*/  CS2R R60, SRZ ;  /* 0x00000000003c7805 */ /* 0x000fe4000001ff00 */
[----:B------:R-:W-:Y:S02]  /*5750*/  LEA.HI R48, R45, R45, RZ, 0x1 ;  /* 0x0000002d2d307211 */ /* 0x000fe400078f08ff */
[----:B------:R-:W-:Y:S02]  /*5760*/  CS2R R58, SRZ ;  /* 0x00000000003a7805 */ /* 0x000fe4000001ff00 */
[----:B------:R-:W-:Y:S02]  /*5770*/  LOP3.LUT P4, R103, R88, 0xff, RZ, 0xc0, !PT ;  /* 0x000000ff58677812 */ /* 0x000fe4000788c0ff */
[----:B------:R-:W-:Y:S02]  /*5780*/  CS2R R56, SRZ ;  /* 0x0000000000387805 */ /* 0x000fe4000001ff00 */
[----:B------:R-:W-:Y:S01]  /*5790*/  SEL R3, RZ, 0xffffffff, P3 ;  /* 0xffffffffff037807 */ /* 0x000fe20001800000 */
[----:B------:R-:W-:Y:S01]  /*57a0*/  VIADD R108, R107, 0x400 ;  /* 0x000004006b6c7836 */ /* 0x000fe20000000000 */
[----:B------:R-:W-:Y:S01]  /*57b0*/  P2R R105, PR, RZ, 0x40 ;  /* 0x00000040ff697803 */ /* 0x000fe20000000000 */
[----:B------:R-:W-:Y:S01]  /*57c0*/  IMAD.IADD R106, R99, 0x1, R107 ;  /* 0x00000001636a7824 */ /* 0x000fe200078e026b */
[----:B------:R-:W-:Y:S02]  /*57d0*/  @P6 SHF.L.U32 R0, R98, 0x1f, RZ ;  /* 0x0000001f62006819 */ /* 0x000fe400000006ff */
[----:B------:R-:W-:Y:S02]  /*57e0*/  @P2 SEL R3, R4, R3, !P4 ;  /* 0x0000000304032207 */ /* 0x000fe40006000000 */
[----:B------:R1:W3:Y:S02]  /*57f0*/  @P6 SYNCS.PHASECHK.TRANS64.TRYWAIT P1, [UR48+0x30], R0 ;  /* 0x00003000ff0065a7 */ /* 0x0002e40008021130 */
[----:B------:R-:W-:Y:S04]  /*5800*/  LOP3.LUT R3, R3, 0x1, RZ, 0xc0, !PT ;  /* 0x0000000103037812 */ /* 0x000fe800078ec0ff */
[----:B------:R-:W-:Y:S04]  /*5810*/  ISETP.NE.U32.AND P5, PT, R3, 0x1, PT ;  /* 0x000000010300780c */ /* 0x000fe80003fa5070 */
[----:B------:R-:W-:Y:S01]  /*5820*/  P2R R72, PR, RZ, 0x20 ;  /* 0x00000020ff487803 */ /* 0x000fe20000000000 */
[----:B------:R4:W2:Y:S01]  /*5830*/  SYNCS.PHASECHK.TRANS64.TRYWAIT P0, [R64+URZ+0xa0], R2 ;  /* 0x0000a002400075a7 */ /* 0x0008a200080011ff */
[C---:B-1----:R-:W-:Y:S01]  /*5840*/  IMAD.SHL.U32 R0, R48.reuse, 0x80, RZ ;  /* 0x0000008030007824 */ /* 0x042fe200078e00ff */
[----:B------:R-:W-:Y:S04]  /*5850*/  LOP3.LUT R48, R48, 0xffe, RZ, 0xc0, !PT ;  /* 0x00000ffe30307812 */ /* 0x000fe800078ec0ff */
[----:B------:R-:W-:Y:S01]  /*5860*/  LOP3.LUT R0, R0, 0xffffff00, RZ, 0xc0, !PT ;  /* 0xffffff0000007812 */ /* 0x000fe200078ec0ff */
[----:B------:R-:W-:Y:S04]  /*5870*/  IMAD.IADD R48, R45, 0x1, -R48 ;  /* 0x000000012d307824 */ /* 0x000fe800078e0a30 */
[----:B------:R-:W-:Y:S04]  /*5880*/  IMAD.IADD R0, R46, 0x1, R0 ;  /* 0x000000012e007824 */ /* 0x000fe800078e0200 */
[----:B------:R-:W-:Y:S01]  /*5890*/  IMAD R48, R48, 0x100000, R0 ;  /* 0x0010000030307824 */ /* 0x000fe200078e0200 */
[----:B---3--:R-:W-:Y:S01]  /*58a0*/  @P6 SEL R67, RZ, 0x1, !P1 ;  /* 0x00000001ff436807 */ /* 0x008fe20004800000 */
[----:B----4-:R-:W-:Y:S06]  /*58b0*/  @!P6 BRA `(.L_x_90) ;  /* 0x000000000064e947 */ /* 0x010fec0003800000 */
[----:B------:R-:W-:Y:S01]  /*58c0*/  @P5 IMAD R5, R100, 0x2, R108 ;  /* 0x0000000264055824 */ /* 0x000fe200078e026c */
[----:B------:R-:W-:Y:S01]  /*58d0*/  ISETP.NE.AND P1, PT, R67, RZ, PT ;  /* 0x000000ff4300720c */ /* 0x000fe20003f25270 */
[----:B------:R-:W-:Y:S01]  /*58e0*/  IMAD.MOV.U32 R78, RZ, RZ, RZ ;  /* 0x000000ffff4e7224 */ /* 0x000fe200078e00ff */
[----:B------:R-:W-:Y:S01]  /*58f0*/  BSSY B0, `(.L_x_91) ;  /* 0x000000d000007945 */ /* 0x000fe20003800000 */
[----:B------:R-:W-:Y:S01]  /*5900*/  @P5 IMAD.IADD R4, R99, 0x1, R5 ;  /* 0x0000000163045824 */ /* 0x000fe200078e0205 */
[----:B------:R-:W-:Y:S02]  /*5910*/  CS2R R70, SRZ ;  /* 0x0000000000467805 */ /* 0x000fe4000001ff00 */
[----:B------:R-:W-:Y:S02]  /*5920*/  CS2R R68, SRZ ;  /* 0x0000000000447805 */ /* 0x000fe4000001ff00 */
[----:B------:R-:W-:Y:S02]  /*5930*/  CS2R R76, SRZ ;  /* 0x00000000004c7805 */ /* 0x000fe4000001ff00 */
[----:B------:R-:W-:Y:S02]  /*5940*/  CS2R R58, SRZ ;  /* 0x00000000003a7805 */ /* 0x000fe4000001ff00 */
[----:B------:R-:W-:Y:S02]  /*5950*/  CS2R R56, SRZ ;  /* 0x0000000000387805 */ /* 0x000fe4000001ff00 */
[----:B------:R-:W-:Y:S02]  /*5960*/  CS2R R62, SRZ ;  /* 0x00000000003e7805 */ /* 0x000fe4000001ff00 */
[----:B------:R-:W-:Y:S01]  /*5970*/  CS2R R60, SRZ ;  /* 0x00000000003c7805 */ /* 0x000fe2000001ff00 */
[----:B------:R-:W-:Y:S06]  /*5980*/  @P1 BRA `(.L_x_92) ;  /* 0x00000000000c1947 */ /* 0x000fec0003800000 */
[----:B------:R-:W-:Y:S04]  /*5990*/  SHF.L.U32 R3, R98, 0x1f, RZ ;  /* 0x0000001f62037819 */ /* 0x000fe800000006ff */
[----:B------:R-:W1:Y:S02]  /*59a0*/  SYNCS.PHASECHK.TRANS64.TRYWAIT P1, [UR48+0x30], R3 ;  /* 0x00003003ff0075a7 */ /* 0x000e640008021130 */
[----:B-1----:R-:W-:Y:S05]  /*59b0*/  @!P1 BRA `(.L_x_93) ;  /* 0x0000003c00689947 */ /* 0x002fea0003800000 */
.L_x_92:
[----:B------:R-:W-:Y:S05]  /*59c0*/  BSYNC B0 ;  /* 0x0000000000007941 */ /* 0x000fea0003800000 */
.L_x_91:
[----:B------:R-:W-:Y:S01]  /*59d0*/  ISETP.NE.AND P1, PT, R72, RZ, PT ;  /* 0x000000ff4800720c */ /* 0x000fe20003f25270 */
[----:B------:R-:W-:Y:S11]  /*59e0*/  HFMA2 R65, -RZ, RZ, 0, 5.9604644775390625e-08 ;  /* 0x00000001ff417431 */ /* 0x000ff600000001ff */
[----:B------:R-:W-:Y:S01]  /*59f0*/  @!UPT UIADD3 URZ, UPT, UPT, URZ, URZ, URZ ;  /* 0x000000fffffff290 */ /* 0x000fe2000fffe0ff */
[----:B------:R-:W-:Y:S05]  /*5a00*/  @P1 WARPSYNC.ALL ;  /* 0x0000000000001948 */ /* 0x000fea0003800000 */
[----:B------:R3:W4:Y:S04]  /*5a10*/  @P1 LDSM.16.M88.4 R68, [R5] ;  /* 0x000000000544183b */ /* 0x0007280000000200 */
[----:B------:R3:W1:Y:S04]  /*5a20*/  @P1 LDSM.16.M88.4 R76, [R4] ;  /* 0x00000000044c183b */ /* 0x0006680000000200 */
[----:B------:R3:W1:Y:S04]  /*5a30*/  @P1 LDSM.16.M88.4 R56, [R66+UR48+0x400] ;  /* 0x000400304238183b */ /* 0x0006680008000200 */
[----:B------:R3:W1:Y:S02]  /*5a40*/  @P1 LDSM.16.M88.4 R60, [R106+0x400] ;  /* 0x000400006a3c183b */ /* 0x0006640000000200 */
.L_x_90:
[----:B------:R-:W-:Y:S05]  /*5a50*/  BSYNC B1 ;  /* 0x0000000000017941 */ /* 0x000fea0003800000 */
.L_x_89:
[----:B-1----:R-:W-:Y:S04]  /*5a60*/  SHF.R.U32.HI R0, RZ, 0x15, R48 ;  /* 0x00000015ff007819 */ /* 0x002fe80000011630 */
[----:B------:R-:W-:Y:S01]  /*5a70*/  LOP3.LUT P1, RZ, R0, 0x3, R93, 0x48, !PT ;  /* 0x0000000300ff7812 */ /* 0x000fe2000782485d */
[----:B------:R-:W-:Y:S01]  /*5a80*/  @!UPT UIADD3 URZ, UPT, UPT, URZ, URZ, URZ ;  /* 0x000000fffffff290 */ /* 0x000fe2000fffe0ff */
[----:B--2---:R-:W-:Y:S11]  /*5a90*/  @P0 BRA `(.L_x_94) ;  /* 0x0000000000080947 */ /* 0x004ff60003800000 */
[----:B------:R-:W1:Y:S02]  /*5aa0*/  SYNCS.PHASECHK.TRANS64.TRYWAIT P0, [R64+URZ+0xa0], R2 ;  /* 0x0000a002400075a7 */ /* 0x000e6400080011ff */
[----:B-1----:R-:W-:Y:S05]  /*5ab0*/  @!P0 BRA `(.L_x_95) ;  /* 0x0000003c00408947 */ /* 0x002fea0003800000 */
.L_x_94:
[----:B------:R-:W-:Y:S05]  /*5ac0*/  @!P1 BRA `(.L_x_96) ;  /* 0x0000000000409947 */ /* 0x000fea0003800000 */
[----:B------:R-:W3:Y:S01]  /*5ad0*/  LDCU.64 UR8, c[0x4][0x70] ;  /* 0x01000e00ff0877ac */ /* 0x000ee20008000a00 */
[----:B------:R-:W-:Y:S01]  /*5ae0*/  MOV R3, 0x0 ;  /* 0x0000000000037802 */ /* 0x000fe20000000f00 */
[----:B------:R-:W-:Y:S02]  /*5af0*/  HFMA2 R12, -RZ, RZ, 0, 5.9604644775390625e-08 ;  /* 0x00000001ff0c7431 */ /* 0x000fe400000001ff */
[----:B------:R-:W-:Y:S02]  /*5b00*/  IMAD.MOV.U32 R8, RZ, RZ, 0x192 ;  /* 0x00000192ff087424 */ /* 0x000fe400078e00ff */
[----:B------:R-:W-:Y:S01]  /*5b10*/  IMAD.MOV.U32 R13, RZ, RZ, RZ ;  /* 0x000000ffff0d7224 */ /* 0x000fe200078e00ff */
[----:B------:R-:W2:Y:S01]  /*5b20*/  LDCU.64 UR6, c[0x4][0x78] ;  /* 0x01000f00ff0677ac */ /* 0x000ea20008000a00 */
[----:B-1----:R-:W1:Y:S01]  /*5b30*/  LDC.64 R2, c[0x4][R3] ;  /* 0x0100000003027b82 */ /* 0x002e620000000a00 */
[----:B------:R-:W5:Y:S01]  /*5b40*/  LDCU.64 UR4, c[0x4][0x10] ;  /* 0x01000200ff0477ac */ /* 0x000f620008000a00 */
[----:B---3--:R-:W-:Y:S01]  /*5b50*/  MOV R5, UR9 ;  /* 0x0000000900057c02 */ /* 0x008fe20008000f00 */
[----:B------:R-:W-:Y:S01]  /*5b60*/  IMAD.U32 R4, RZ, RZ, UR8 ;  /* 0x00000008ff047e24 */ /* 0x000fe2000f8e00ff */
[----:B--2---:R-:W-:Y:S01]  /*5b70*/  MOV R7, UR7 ;  /* 0x0000000700077c02 */ /* 0x004fe20008000f00 */
[----:B------:R-:W-:Y:S01]  /*5b80*/  IMAD.U32 R6, RZ, RZ, UR6 ;  /* 0x00000006ff067e24 */ /* 0x000fe2000f8e00ff */
[----:B-----5:R-:W-:Y:S01]  /*5b90*/  MOV R11, UR5 ;  /* 0x00000005000b7c02 */ /* 0x020fe20008000f00 */
[----:B------:R-:W-:Y:S02]  /*5ba0*/  IMAD.U32 R10, RZ, RZ, UR4 ;  /* 0x00000004ff0a7e24 */ /* 0x000fe4000f8e00ff */
[----:B------:R-:W-:Y:S07]  /*5bb0*/  LEPC R20, `(.L_x_96) ;  /* 0x000000001014794e */ /* 0x000fee0000000000 */
[----:B-1--4-:R-:W-:Y:S05]  /*5bc0*/  CALL.ABS.NOINC R2 ;  /* 0x0000000002007343 */ /* 0x012fea0003c00000 */
.L_x_96:
[----:B------:R-:W-:Y:S01]  /*5bd0*/  SHF.L.U32 R50, R56, 0x10, RZ ;  /* 0x0000001038327819 */ /* 0x000fe200000006ff */
[----:B------:R-:W-:Y:S05]  /*5be0*/  WARPSYNC.ALL ;  /* 0x0000000000007948 */ /* 0x000fea0003800000 */
[----:B------:R-:W-:Y:S01]  /*5bf0*/  R2UR UR4, R48 ;  /* 0x00000000300472ca */ /* 0x000fe200000e0000 */
[----:B------:R-:W-:Y:S01]  /*5c00*/  BSSY.RECONVERGENT B0, `(.L_x_97) ;  /* 0x000008b000007945 */ /* 0x000fe20003800200 */
[----:B------:R-:W-:Y:S02]  /*5c10*/  LOP3.LUT R51, R56, 0xffff0000, RZ, 0xc0, !PT ;  /* 0xffff000038337812 */ /* 0x000fe400078ec0ff */
[----:B------:R-:W-:Y:S02]  /*5c20*/  SHF.L.U32 R52, R57, 0x10, RZ ;  /* 0x0000001039347819 */ /* 0x000fe400000006ff */
[----:B------:R-:W-:Y:S02]  /*5c30*/  SHF.L.U32 R73, R100, 0x1, RZ ;  /* 0x0000000164497819 */ /* 0x000fe400000006ff */
[----:B------:R-:W-:Y:S02]  /*5c40*/  ISETP.NE.AND P0, PT, R101, RZ, PT ;  /* 0x000000ff6500720c */ /* 0x000fe40003f05270 */
[----:B------:R-:W-:Y:S03]  /*5c50*/  IADD3 R108, PT, PT, R108, R73, RZ ;  /* 0x000000496c6c7210 */ /* 0x000fe60007ffe0ff */
[----:B---3--:R-:W2:Y:S01]  /*5c60*/  LDTM.16dp256bit.x8 R4, tmem[UR4] ;  /* 0x00000004000479ee */ /* 0x008ea200081a0000 */
[----:B------:R-:W-:Y:S01]  /*5c70*/  IADD3 R109, PT, PT, R99, R108, RZ ;  /* 0x0000006c636d7210 */ /* 0x000fe20007ffe0ff */
[C---:B--2---:R-:W-:Y:S01]  /*5c80*/  FMUL R0, R47.reuse, R4 ;  /* 0x000000042f007220 */ /* 0x044fe20000400000 */
[C---:B-1----:R-:W-:Y:S01]  /*5c90*/  FMUL R2, R47.reuse, R5 ;  /* 0x000000052f027220 */ /* 0x042fe20000400000 */
[C---:B------:R-:W-:Y:S01]  /*5ca0*/  FMUL R4, R47.reuse, R8 ;  /* 0x000000082f047220 */ /* 0x040fe20000400000 */
[C---:B------:R-:W-:Y:S01]  /*5cb0*/  FMUL R3, R47.reuse, R6 ;  /* 0x000000062f037220 */ /* 0x040fe20000400000 */
[C---:B------:R-:W-:Y:S01]  /*5cc0*/  FMUL R5, R47.reuse, R9 ;  /* 0x000000092f057220 */ /* 0x040fe20000400000 */
[C---:B------:R-:W-:Y:S01]  /*5cd0*/  FMUL R8, R47.reuse, R12 ;  /* 0x0000000c2f087220 */ /* 0x040fe20000400000 */
[C---:B------:R-:W-:Y:S01]  /*5ce0*/  FMUL R6, R47.reuse, R10 ;  /* 0x0000000a2f067220 */ /* 0x040fe20000400000 */
[C---:B------:R-:W-:Y:S01]  /*5cf0*/  FMUL R9, R47.reuse, R13 ;  /* 0x0000000d2f097220 */ /* 0x040fe20000400000 */
[----:B------:R-:W-:Y:S01]  /*5d00*/  FMUL R12, R47, R16 ;  /* 0x000000102f0c7220 */ /* 0x000fe20000400000 */
[----:B------:R-:W-:Y:S01]  /*5d10*/  FFMA R0, R49, R50, R0 ;  /* 0x0000003231007223 */ /* 0x000fe20000000000 */
[C---:B------:R-:W-:Y:S01]  /*5d20*/  FMUL R10, R47.reuse, R14 ;  /* 0x0000000e2f0a7220 */ /* 0x040fe20000400000 */
[C---:B------:R-:W-:Y:S01]  /*5d30*/  FMUL R13, R47.reuse, R17 ;  /* 0x000000112f0d7220 */ /* 0x040fe20000400000 */
[----:B------:R-:W-:Y:S01]  /*5d40*/  FMUL R16, R47, R20 ;  /* 0x000000142f107220 */ /* 0x000fe20000400000 */
[----:B------:R-:W-:Y:S01]  /*5d50*/  FFMA R2, R49, R51, R2 ;  /* 0x0000003331027223 */ /* 0x000fe20000000002 */
[C---:B------:R-:W-:Y:S01]  /*5d60*/  FMUL R14, R47.reuse, R18 ;  /* 0x000000122f0e7220 */ /* 0x040fe20000400000 */
[C---:B------:R-:W-:Y:S01]  /*5d70*/  FMUL R17, R47.reuse, R21 ;  /* 0x000000152f117220 */ /* 0x040fe20000400000 */
[C---:B------:R-:W-:Y:S01]  /*5d80*/  FMUL R20, R47.reuse, R24 ;  /* 0x000000182f147220 */ /* 0x040fe20000400000 */
[C---:B------:R-:W-:Y:S01]  /*5d90*/  FMUL R18, R47.reuse, R22 ;  /* 0x000000162f127220 */ /* 0x040fe20000400000 */
[C---:B------:R-:W-:Y:S01]  /*5da0*/  FMUL R21, R47.reuse, R25 ;  /* 0x000000192f157220 */ /* 0x040fe20000400000 */
[C---:B------:R-:W-:Y:S01]  /*5db0*/  FMUL R24, R47.reuse, R28 ;  /* 0x0000001c2f187220 */ /* 0x040fe20000400000 */
[C---:B------:R-:W-:Y:S01]  /*5dc0*/  FMUL R22, R47.reuse, R26 ;  /* 0x0000001a2f167220 */ /* 0x040fe20000400000 */
[C---:B------:R-:W-:Y:S01]  /*5dd0*/  FMUL R25, R47.reuse, R29 ;  /* 0x0000001d2f197220 */ /* 0x040fe20000400000 */
[----:B------:R-:W-:Y:S01]  /*5de0*/  FMUL R28, R47, R32 ;  /* 0x000000202f1c7220 */ /* 0x000fe20000400000 */
[----:B------:R-:W-:Y:S01]  /*5df0*/  LOP3.LUT R32, R57, 0xffff0000, RZ, 0xc0, !PT ;  /* 0xffff000039207812 */ /* 0x000fe200078ec0ff */
[C---:B------:R-:W-:Y:S01]  /*5e00*/  FMUL R26, R47.reuse, R30 ;  /* 0x0000001e2f1a7220 */ /* 0x040fe20000400000 */
[----:B------:R-:W-:Y:S01]  /*5e10*/  FMUL R29, R47, R33 ;  /* 0x000000212f1d7220 */ /* 0x000fe20000400000 */
[----:B------:R-:W-:Y:S01]  /*5e20*/  SHF.L.U32 R33, R58, 0x10, RZ ;  /* 0x000000103a217819 */ /* 0x000fe200000006ff */
[----:B------:R-:W-:Y:S01]  /*5e30*/  FFMA R3, R49, R52, R3 ;  /* 0x0000003431037223 */ /* 0x000fe20000000003 */
[----:B------:R-:W-:Y:S01]  /*5e40*/  F2FP.BF16.F32.PACK_AB R52, R2, R0 ;  /* 0x000000000234723e */ /* 0x000fe200000010ff */
[----:B------:R-:W-:Y:S01]  /*5e50*/  FMUL R7, R47, R7 ;  /* 0x000000072f077220 */ /* 0x000fe20000400000 */
[----:B------:R-:W-:Y:S01]  /*5e60*/  SHF.L.U32 R0, R59, 0x10, RZ ;  /* 0x000000103b007819 */ /* 0x000fe200000006ff */
[----:B------:R-:W-:Y:S01]  /*5e70*/  FMUL R30, R47, R34 ;  /* 0x000000222f1e7220 */ /* 0x000fe20000400000 */
[----:B------:R-:W-:Y:S01]  /*5e80*/  LOP3.LUT R34, R58, 0xffff0000, RZ, 0xc0, !PT ;  /* 0xffff00003a227812 */ /* 0x000fe200078ec0ff */
[----:B------:R-:W-:Y:S01]  /*5e90*/  FFMA R7, R49, R32, R7 ;  /* 0x0000002031077223 */ /* 0x000fe20000000007 */
[----:B------:R-:W-:Y:S01]  /*5ea0*/  LOP3.LUT R2, R59, 0xffff0000, RZ, 0xc0, !PT ;  /* 0xffff00003b027812 */ /* 0x000fe200078ec0ff */
[----:B------:R-:W-:Y:S01]  /*5eb0*/  FFMA R4, R49, R33, R4 ;  /* 0x0000002131047223 */ /* 0x000fe20000000004 */
[----:B------:R-:W-:Y:S01]  /*5ec0*/  FMUL R11, R47, R11 ;  /* 0x0000000b2f0b7220 */ /* 0x000fe20000400000 */
[----:B------:R-:W-:Y:S01]  /*5ed0*/  FFMA R5, R49, R34, R5 ;  /* 0x0000002231057223 */ /* 0x000fe20000000005 */
[----:B------:R-:W-:Y:S01]  /*5ee0*/  F2FP.BF16.F32.PACK_AB R53, R7, R3 ;  /* 0x000000030735723e */ /* 0x000fe200000010ff */
[C---:B------:R-:W-:Y:S01]  /*5ef0*/  FFMA R6, R49.reuse, R0, R6 ;  /* 0x0000000031067223 */ /* 0x040fe20000000006 */
[C---:B------:R-:W-:Y:S01]  /*5f00*/  SHF.L.U32 R0, R60.reuse, 0x10, RZ ;  /* 0x000000103c007819 */ /* 0x040fe200000006ff */
[----:B------:R-:W-:Y:S01]  /*5f10*/  FFMA R11, R49, R2, R11 ;  /* 0x00000002310b7223 */ /* 0x000fe2000000000b */
[----:B------:R-:W-:Y:S01]  /*5f20*/  LOP3.LUT R2, R60, 0xffff0000, RZ, 0xc0, !PT ;  /* 0xffff00003c027812 */ /* 0x000fe200078ec0ff */
[----:B------:R-:W-:Y:S01]  /*5f30*/  FMUL R15, R47, R15 ;  /* 0x0000000f2f0f7220 */ /* 0x000fe20000400000 */
[----:B------:R-:W-:Y:S01]  /*5f40*/  SHF.L.U32 R3, R61, 0x10, RZ ;  /* 0x000000103d037819 */ /* 0x000fe200000006ff */
[----:B------:R-:W-:Y:S01]  /*5f50*/  FFMA R8, R49, R0, R8 ;  /* 0x0000000031087223 */ /* 0x000fe20000000008 */
[----:B------:R-:W-:Y:S01]  /*5f60*/  LOP3.LUT R0, R61, 0xffff0000, RZ, 0xc0, !PT ;  /* 0xffff00003d007812 */ /* 0x000fe200078ec0ff */
[C---:B------:R-:W-:Y:S01]  /*5f70*/  FFMA R9, R49.reuse, R2, R9 ;  /* 0x0000000231097223 */ /* 0x040fe20000000009 */
[C---:B------:R-:W-:Y:S01]  /*5f80*/  SHF.L.U32 R2, R62.reuse, 0x10, RZ ;  /* 0x000000103e027819 */ /* 0x040fe200000006ff */
[----:B------:R-:W-:Y:S01]  /*5f90*/  FFMA R10, R49, R3, R10 ;  /* 0x00000003310a7223 */ /* 0x000fe2000000000a */
[----:B------:R-:W-:Y:S01]  /*5fa0*/  SHF.L.U32 R3, R63, 0x10, RZ ;  /* 0x000000103f037819 */ /* 0x000fe200000006ff */
[C---:B------:R-:W-:Y:S01]  /*5fb0*/  FFMA R15, R49.reuse, R0, R15 ;  /* 0x00000000310f7223 */ /* 0x040fe2000000000f */
[----:B------:R-:W-:Y:S01]  /*5fc0*/  LOP3.LUT R0, R62, 0xffff0000, RZ, 0xc0, !PT ;  /* 0xffff00003e007812 */ /* 0x000fe200078ec0ff */
[----:B------:R-:W-:Y:S01]  /*5fd0*/  FFMA R12, R49, R2, R12 ;  /* 0x00000002310c7223 */ /* 0x000fe2000000000c */
[C---:B----4-:R-:W-:Y:S01]  /*5fe0*/  SHF.L.U32 R2, R68.reuse, 0x10, RZ ;  /* 0x0000001044027819 */ /* 0x050fe200000006ff */
[----:B------:R-:W-:Y:S01]  /*5ff0*/  FMUL R19, R47, R19 ;  /* 0x000000132f137220 */ /* 0x000fe20000400000 */
[----:B------:R-:W-:Y:S01]  /*6000*/  F2FP.BF16.F32.PACK_AB R54, R5, R4 ;  /* 0x000000040536723e */ /* 0x000fe200000010ff */
[----:B------:R-:W-:Y:S01]  /*6010*/  FFMA R13, R49, R0, R13 ;  /* 0x00000000310d7223 */ /* 0x000fe2000000000d */
[----:B------:R-:W-:Y:S01]  /*6020*/  LOP3.LUT R0, R63, 0xffff0000, RZ, 0xc0, !PT ;  /* 0xffff00003f007812 */ /* 0x000fe200078ec0ff */
[----:B------:R-:W-:Y:S01]  /*6030*/  FFMA R14, R49, R3, R14 ;  /* 0x00000003310e7223 */ /* 0x000fe2000000000e */
[----:B------:R-:W-:Y:S01]  /*6040*/  LOP3.LUT R3, R68, 0xffff0000, RZ, 0xc0, !PT ;  /* 0xffff000044037812 */ /* 0x000fe200078ec0ff */
[----:B------:R-:W-:Y:S01]  /*6050*/  FMUL R23, R47, R23 ;  /* 0x000000172f177220 */ /* 0x000fe20000400000 */
[----:B------:R-:W-:Y:S01]  /*6060*/  F2FP.BF16.F32.PACK_AB R55, R11, R6 ;  /* 0x000000060b37723e */ /* 0x000fe200000010ff */
[----:B------:R-:W-:Y:S01]  /*6070*/  FFMA R19, R49, R0, R19 ;  /* 0x0000000031137223 */ /* 0x000fe20000000013 */
[----:B------:R-:W-:Y:S01]  /*6080*/  SHF.L.U32 R0, R69, 0x10, RZ ;  /* 0x0000001045007819 */ /* 0x000fe200000006ff */
[----:B------:R-:W-:Y:S01]  /*6090*/  FFMA R16, R49, R2, R16 ;  /* 0x0000000231107223 */ /* 0x000fe20000000010 */
[----:B------:R-:W-:Y:S01]  /*60a0*/  LOP3.LUT R2, R69, 0xffff0000, RZ, 0xc0, !PT ;  /* 0xffff000045027812 */ /* 0x000fe200078ec0ff */
[----:B------:R-:W-:Y:S01]  /*60b0*/  FFMA R17, R49, R3, R17 ;  /* 0x0000000331117223 */ /* 0x000fe20000000011 */
[----:B------:R-:W-:Y:S01]  /*60c0*/  SHF.L.U32 R3, R71, 0x10, RZ ;  /* 0x0000001047037819 */ /* 0x000fe200000006ff */
        /* <DEDUP_REMOVED lines=15> */
[C---:B------:R-:W-:Y:S01]  /*61c0*/  SHF.L.U32 R2, R78.reuse, 0x10, RZ ;  /* 0x000000104e027819 */ /* 0x040fe200000006ff */
[----:B------:R-:W-:Y:S01]  /*61d0*/  FMUL R31, R47, R31 ;  /* 0x0000001f2f1f7220 */ /* 0x000fe20000400000 */
[----:B------:R-:W-:Y:S01]  /*61e0*/  F2FP.BF16.F32.PACK_AB R8, R9, R8 ;  /* 0x000000080908723e */ /* 0x000fe200000010ff */
[----:B------:R1:W-:Y:S01]  /*61f0*/  STSM.16.M88.4 [R107+0x400], R52 ;  /* 0x000400346b007844 */ /* 0x0003e20000000200 */
        /* <DEDUP_REMOVED lines=8> */
[----:B------:R-:W-:Y:S01]  /*6280*/  LOP3.LUT R0, R79, 0xffff0000, RZ, 0xc0, !PT ;  /* 0xffff00004f007812 */ /* 0x000fe200078ec0ff */
[----:B------:R-:W-:Y:S01]  /*6290*/  FFMA R28, R49, R2, R28 ;  /* 0x00000002311c7223 */ /* 0x000fe2000000001c */
[----:B------:R-:W-:Y:S01]  /*62a0*/  F2FP.BF16.F32.PACK_AB R11, R19, R14 ;  /* 0x0000000e130b723e */ /* 0x000fe200000010ff */
[----:B------:R-:W-:Y:S01]  /*62b0*/  FFMA R29, R49, R3, R29 ;  /* 0x00000003311d7223 */ /* 0x000fe2000000001d */
[----:B------:R-:W-:Y:S01]  /*62c0*/  F2FP.BF16.F32.PACK_AB R16, R17, R16 ;  /* 0x000000101110723e */ /* 0x000fe200000010ff */
[----:B------:R-:W-:Y:S01]  /*62d0*/  FFMA R30, R49, R4, R30 ;  /* 0x00000004311e7223 */ /* 0x000fe2000000001e */
[----:B------:R-:W-:Y:S01]  /*62e0*/  F2FP.BF16.F32.PACK_AB R17, R23, R18 ;  /* 0x000000121711723e */ /* 0x000fe200000010ff */
[----:B------:R1:W-:Y:S01]  /*62f0*/  STSM.16.M88.4 [R106+0x400], R8 ;  /* 0x000400086a007844 */ /* 0x0003e20000000200 */
[----:B------:R-:W-:Y:S01]  /*6300*/  FFMA R35, R49, R0, R35 ;  /* 0x0000000031237223 */ /* 0x000fe20000000023 */
[----:B------:R-:W-:Y:S02]  /*6310*/  F2FP.BF16.F32.PACK_AB R18, R21, R20 ;  /* 0x000000141512723e */ /* 0x000fe400000010ff */
[----:B------:R-:W-:Y:S02]  /*6320*/  F2FP.BF16.F32.PACK_AB R19, R27, R22 ;  /* 0x000000161b13723e */ /* 0x000fe400000010ff */
[----:B------:R-:W-:Y:S02]  /*6330*/  F2FP.BF16.F32.PACK_AB R24, R25, R24 ;  /* 0x000000181918723e */ /* 0x000fe400000010ff */
[----:B------:R-:W-:Y:S01]  /*6340*/  F2FP.BF16.F32.PACK_AB R25, R31, R26 ;  /* 0x0000001a1f19723e */ /* 0x000fe200000010ff */
[----:B------:R1:W-:Y:S01]  /*6350*/  STSM.16.M88.4 [R108], R16 ;  /* 0x000000106c007844 */ /* 0x0003e20000000200 */
[----:B------:R-:W-:Y:S02]  /*6360*/  F2FP.BF16.F32.PACK_AB R26, R29, R28 ;  /* 0x0000001c1d1a723e */ /* 0x000fe400000010ff */
[----:B------:R-:W-:Y:S05]  /*6370*/  F2FP.BF16.F32.PACK_AB R27, R35, R30 ;  /* 0x0000001e231b723e */ /* 0x000fea00000010ff */
[----:B------:R1:W-:Y:S01]  /*6380*/  STSM.16.M88.4 [R109], R24 ;  /* 0x000000186d007844 */ /* 0x0003e20000000200 */
[----:B------:R-:W-:Y:S01]  /*6390*/  @!PT LDS RZ, [RZ] ;  /* 0x00000000fffff984 */ /* 0x000fe20000000800 */
[----:B------:R-:W-:Y:S01]  /*63a0*/  @!PT LDS RZ, [RZ] ;  /* 0x00000000fffff984 */ /* 0x000fe20000000800 */
[----:B------:R-:W-:Y:S01]  /*63b0*/  @!PT LDS RZ, [RZ] ;  /* 0x00000000fffff984 */ /* 0x000fe20000000800 */
[----:B------:R-:W-:Y:S01]  /*63c0*/  @!PT LDS RZ, [RZ] ;  /* 0x00000000fffff984 */ /* 0x000fe20000000800 */
[----:B------:R2:W-:Y:S07]  /*63d0*/  MEMBAR.ALL.CTA ;  /* 0x0000000000007992 */ /* 0x0005ee0000008000 */
[----:B--2---:R-:W2:Y:S02]  /*63e0*/  FENCE.VIEW.ASYNC.S ;  /* 0x00000000000073c6 */ /* 0x004ea40000000000 */
[----:B--2---:R-:W-:Y:S06]  /*63f0*/  BAR.SYNC.DEFER_BLOCKING 0x1, 0x80 ;  /* 0x0042000000007b1d */ /* 0x004fec0000010000 */
[----:B------:R-:W-:Y:S05]  /*6400*/  @P0 BRA `(.L_x_98) ;  /* 0x0000000000280947 */ /* 0x000fea0003800000 */
[----:B------:R-:W-:Y:S02]  /*6410*/  UIADD3 UR4, UPT, UPT, UR48, 0x400, URZ ;  /* 0x0000040030047890 */ /* 0x000fe4000fffe0ff */
[----:B------:R-:W-:Y:S01]  /*6420*/  UIADD3 UR6, UP0, UPT, UR52, 0x680, URZ ;  /* 0x0000068034067890 */ /* 0x000fe2000ff1e0ff */
[----:B------:R-:W-:Y:S03]  /*6430*/  UMOV UR43, UR36 ;  /* 0x00000024002b7c82 */ /* 0x000fe60008000000 */
[----:B------:R-:W-:Y:S01]  /*6440*/  MOV R94, UR4 ;  /* 0x00000004005e7c02 */ /* 0x000fe20008000f00 */
[----:B------:R-:W-:Y:S03]  /*6450*/  UIADD3.X UR7, UPT, UPT, URZ, UR53, URZ, UP0, !UPT ;  /* 0x00000035ff077290 */ /* 0x000fe600087fe4ff */
[----:B------:R-:W-:Y:S11]  /*6460*/  R2UR UR40, R94 ;  /* 0x000000005e2872ca */ /* 0x000ff600000e0000 */
[----:B------:R-:W-:Y:S02]  /*6470*/  @!UPT UIADD3 URZ, UPT, UPT, URZ, URZ, URZ ;  /* 0x000000fffffff290 */ /* 0x000fe4000fffe0ff */
[----:B------:R2:W-:Y:S01]  /*6480*/  UTMASTG.3D [UR40], [UR6] ;  /* 0x00000028060073b5 */ /* 0x0005e20008010000 */
[----:B------:R0:W-:Y:S01]  /*6490*/  UTMACMDFLUSH ;  /* 0x00000000000079b7 */ /* 0x0001e20000000000 */
[----:B--2---:R-:W-:Y:S04]  /*64a0*/  DEPBAR.LE SB0, 0x1 ;  /* 0x000080400000791a */ /* 0x004fe80000000000 */
.L_x_98:
[----:B------:R-:W-:Y:S05]  /*64b0*/  BSYNC.RECONVERGENT B0 ;  /* 0x0000000000007941 */ /* 0x000fea0003800200 */
.L_x_97:
[----:B------:R-:W-:Y:S01]  /*64c0*/  BAR.SYNC.DEFER_BLOCKING 0x1, 0x80 ;  /* 0x0042000000007b1d */ /* 0x000fe20000010000 */
[----:B------:R-:W-:Y:S01]  /*64d0*/  ISETP.NE.AND P1, PT, R105, RZ, PT ;  /* 0x000000ff6900720c */ /* 0x000fe20003f25270 */
[----:B------:R-:W-:Y:S01]  /*64e0*/  UISETP.NE.AND UP0, UPT, UR49, URZ, UPT ;  /* 0x000000ff3100728c */ /* 0x000fe2000bf05270 */
[----:B------:R-:W-:Y:S11]  /*64f0*/  LEA R2, R65, UR48, 0x3 ;  /* 0x0000003041027c11 */ /* 0x000ff6000f8e18ff */
[----:B------:R-:W-:Y:S01]  /*6500*/  @P1 SHF.L.U32 R3, R98, 0x1f, RZ ;  /* 0x0000001f62031819 */ /* 0x000fe200000006ff */
[----:B------:R-:W-:Y:S06]  /*6510*/  BRA.U !UP0, `(.L_x_99) ;  /* 0x0000000108247547 */ /* 0x000fec000b800000 */
[----:B------:R-:W-:Y:S01]  /*6520*/  IMAD.U32 R4, RZ, RZ, UR51 ;  /* 0x00000033ff047e24 */ /* 0x000fe2000f8e00ff */
[----:B------:R-:W-:Y:S01]  /*6530*/  MOV R0, UR37 ;  /* 0x0000002500007c02 */ /* 0x000fe20008000f00 */
[----:B------:R-:W-:Y:S03]  /*6540*/  UIADD3 UR51, UPT, UPT, UR51, 0x1, URZ ;  /* 0x0000000133337890 */ /* 0x000fe6000fffe0ff */
[----:B------:R-:W-:Y:S01]  /*6550*/  @P1 LEA R4, R4, UR48, 0x3 ;  /* 0x0000003004041c11 */ /* 0x000fe2000f8e18ff */
[----:B------:R-:W-:Y:S04]  /*6560*/  UISETP.NE.AND UP0, UPT, UR51, 0x4, UPT ;  /* 0x000000043300788c */ /* 0x000fe8000bf05270 */
[----:B------:R-:W-:Y:S01]  /*6570*/  @P1 VIADD R4, R4, 0x50 ;  /* 0x0000005004041836 */ /* 0x000fe20000000000 */
[----:B------:R-:W-:Y:S04]  /*6580*/  USEL UR51, UR51, URZ, UP0 ;  /* 0x000000ff33337287 */ /* 0x000fe80008000000 */
[----:B------:R-:W-:Y:S04]  /*6590*/  @P1 PRMT R0, R0, 0x654, R4 ;  /* 0x0000065400001816 */ /* 0x000fe80000000004 */
[----:B------:R2:W-:Y:S04]  /*65a0*/  @P1 SYNCS.ARRIVE.TRANS64.RED.A1T0 RZ, [R0+URZ], RZ ;  /* 0x000000ff00ff19a7 */ /* 0x0005e800081004ff */
.L_x_99:
[----:B------:R-:W3:Y:S01]  /*65b0*/  @P1 SYNCS.PHASECHK.TRANS64.TRYWAIT P0, [R2+URZ+0x30], R3 ;  /* 0x00003003020015a7 */ /* 0x000ee200080011ff */
[----:B------:R-:W-:Y:S01]  /*65c0*/  BSSY B1, `(.L_x_100) ;  /* 0x0000017000017945 */ /* 0x000fe20003800000 */
[----:B---3--:R-:W-:Y:S03]  /*65d0*/  @P1 SEL R67, RZ, 0x1, !P0 ;  /* 0x00000001ff431807 */ /* 0x008fe60004000000 */
[----:B------:R-:W-:Y:S05]  /*65e0*/  @!P1 BRA `(.L_x_101) ;  /* 0x0000000000509947 */ /* 0x000fea0003800000 */
[----:B------:R-:W-:Y:S01]  /*65f0*/  ISETP.NE.AND P1, PT, R72, RZ, PT ;  /* 0x000000ff4800720c */ /* 0x000fe20003f25270 */
[----:B------:R-:W-:Y:S01]  /*6600*/  BSSY B0, `(.L_x_102) ;  /* 0x000000a000007945 */ /* 0x000fe20003800000 */
[----:B------:R-:W-:Y:S11]  /*6610*/  ISETP.NE.AND P0, PT, R67, RZ, PT ;  /* 0x000000ff4300720c */ /* 0x000ff60003f05270 */
[----:B------:R-:W-:Y:S04]  /*6620*/  @P1 IMAD R5, R65, 0x2000, R66 ;  /* 0x0000200041051824 */ /* 0x000fe800078e0242 */
[----:B------:R-:W-:Y:S05]  /*6630*/  @P1 VIADD R4, R5, UR48 ;  /* 0x0000003005041c36 */ /* 0x000fea0008000000 */
[----:B------:R-:W-:Y:S01]  /*6640*/  @P1 IADD3 R3, PT, PT, R73, R4, RZ ;  /* 0x0000000449031210 */ /* 0x000fe20007ffe0ff */
[----:B------:R-:W-:Y:S01]  /*6650*/  @P1 IMAD.IADD R4, R99, 0x1, R4 ;  /* 0x0000000163041824 */ /* 0x000fe200078e0204 */
[----:B------:R-:W-:Y:S06]  /*6660*/  @P0 BRA `(.L_x_103) ;  /* 0x00000000000c0947 */ /* 0x000fec0003800000 */
[----:B--2---:R-:W-:Y:S04]  /*6670*/  SHF.L.U32 R0, R98, 0x1f, RZ ;  /* 0x0000001f62007819 */ /* 0x004fe800000006ff */
[----:B------:R-:W2:Y:S02]  /*6680*/  SYNCS.PHASECHK.TRANS64.TRYWAIT P0, [R2+URZ+0x30], R0 ;  /* 0x00003000020075a7 */ /* 0x000ea400080011ff */
[----:B--2---:R-:W-:Y:S05]  /*6690*/  @!P0 BRA `(.L_x_104) ;  /* 0x00000030005c8947 */ /* 0x004fea0003800000 */
.L_x_103:
[----:B------:R-:W-:Y:S05]  /*66a0*/  BSYNC B0 ;  /* 0x0000000000007941 */ /* 0x000fea0003800000 */
.L_x_102:
[----:B------:R-:W-:Y:S02]  /*66b0*/  ISETP.NE.AND P0, PT, R72, RZ, PT ;  /* 0x000000ff4800720c */ /* 0x000fe40003f05270 */
[----:B------:R-:W-:Y:S11]  /*66c0*/  IADD3 R65, PT, PT, R65, 0x1, RZ ;  /* 0x0000000141417810 */ /* 0x000ff60007ffe0ff */
[----:B--2---:R-:W-:Y:S01]  /*66d0*/  @P0 IMAD.IADD R0, R99, 0x1, R3 ;  /* 0x0000000163000824 */ /* 0x004fe200078e0203 */
[----:B------:R-:W-:Y:S05]  /*66e0*/  @P0 WARPSYNC.ALL ;  /* 0x0000000000000948 */ /* 0x000fea0003800000 */
[----:B------:R3:W4:Y:S04]  /*66f0*/  @P0 LDSM.16.M88.4 R56, [R5+UR48+0x400] ;  /* 0x000400300538083b */ /* 0x0007280008000200 */
[----:B------:R3:W2:Y:S04]  /*6700*/  @P0 LDSM.16.M88.4 R60, [R4+0x400] ;  /* 0x00040000043c083b */ /* 0x0006a80000000200 */
[----:B------:R3:W1:Y:S04]  /*6710*/  @P0 LDSM.16.M88.4 R68, [R3+0x400] ;  /* 0x000400000344083b */ /* 0x0006680000000200 */
[----:B------:R3:W1:Y:S02]  /*6720*/  @P0 LDSM.16.M88.4 R76, [R0+0x400] ;  /* 0x00040000004c083b */ /* 0x0006640000000200 */
.L_x_101:
[----:B------:R-:W-:Y:S05]  /*6730*/  BSYNC B1 ;  /* 0x0000000000017941 */ /* 0x000fea0003800000 */
.L_x_100:
[----:B--23--:R-:W-:Y:S05]  /*6740*/  VIADD R0, R48, 0x40 ;  /* 0x0000004030007836 */ /* 0x00cfea0000000000 */
[----:B------:R-:W-:Y:S04]  /*6750*/  SHF.R.U32.HI R0, RZ, 0x15, R0 ;  /* 0x00000015ff007819 */ /* 0x000fe80000011600 */
[----:B------:R-:W-:Y:S11]  /*6760*/  LOP3.LUT P0, RZ, R0, 0x3, R93, 0x48, !PT ;  /* 0x0000000300ff7812 */ /* 0x000ff6000780485d */
[----:B------:R-:W-:Y:S02]  /*6770*/  @!UPT UIADD3 URZ, UPT, UPT, URZ, URZ, URZ ;  /* 0x000000fffffff290 */ /* 0x000fe4000fffe0ff */
[----:B------:R-:W-:Y:S05]  /*6780*/  @!P0 BRA `(.L_x_105) ;  /* 0x0000000000408947 */ /* 0x000fea0003800000 */
[----:B------:R-:W2:Y:S01]  /*6790*/  LDCU.64 UR8, c[0x4][0x70] ;  /* 0x01000e00ff0877ac */ /* 0x000ea20008000a00 */
[----:B------:R-:W-:Y:S01]  /*67a0*/  MOV R3, 0x0 ;  /* 0x0000000000037802 */ /* 0x000fe20000000f00 */
[----:B------:R-:W-:Y:S02]  /*67b0*/  HFMA2 R12, -RZ, RZ, 0, 5.9604644775390625e-08 ;  /* 0x00000001ff0c7431 */ /* 0x000fe400000001ff */
[----:B-1----:R-:W-:Y:S02]  /*67c0*/  IMAD.MOV.U32 R8, RZ, RZ, 0x192 ;  /* 0x00000192ff087424 */ /* 0x002fe400078e00ff */
[----:B------:R-:W-:Y:S01]  /*67d0*/  IMAD.MOV.U32 R13, RZ, RZ, RZ ;  /* 0x000000ffff0d7224 */ /* 0x000fe200078e00ff */
[----:B------:R-:W1:Y:S01]  /*67e0*/  LDCU.64 UR6, c[0x4][0x78] ;  /* 0x01000f00ff0677ac */ /* 0x000e620008000a00 */
[----:B------:R-:W3:Y:S01]  /*67f0*/  LDC.64 R2, c[0x4][R3] ;  /* 0x0100000003027b82 */ /* 0x000ee20000000a00 */
[----:B------:R-:W5:Y:S01]  /*6800*/  LDCU.64 UR4, c[0x4][0x10] ;  /* 0x01000200ff0477ac */ /* 0x000f620008000a00 */
[----:B--2---:R-:W-:Y:S01]  /*6810*/  MOV R5, UR9 ;  /* 0x0000000900057c02 */ /* 0x004fe20008000f00 */
[----:B------:R-:W-:Y:S01]  /*6820*/  IMAD.U32 R4, RZ, RZ, UR8 ;  /* 0x00000008ff047e24 */ /* 0x000fe2000f8e00ff */
[----:B-1----:R-:W-:Y:S01]  /*6830*/  MOV R7, UR7 ;  /* 0x0000000700077c02 */ /* 0x002fe20008000f00 */
[----:B------:R-:W-:Y:S01]  /*6840*/  IMAD.U32 R6, RZ, RZ, UR6 ;  /* 0x00000006ff067e24 */ /* 0x000fe2000f8e00ff */
[----:B-----5:R-:W-:Y:S01]  /*6850*/  MOV R11, UR5 ;  /* 0x00000005000b7c02 */ /* 0x020fe20008000f00 */
[----:B------:R-:W-:Y:S02]  /*6860*/  IMAD.U32 R10, RZ, RZ, UR4 ;  /* 0x00000004ff0a7e24 */ /* 0x000fe4000f8e00ff */
[----:B------:R-:W-:Y:S07]  /*6870*/  LEPC R20, `(.L_x_105) ;  /* 0x000000001014794e */ /* 0x000fee0000000000 */
[----:B---34-:R-:W-:Y:S05]  /*6880*/  CALL.ABS.NOINC R2 ;  /* 0x0000000002007343 */ /* 0x018fea0003c00000 */
.L_x_105:
[----:B------:R-:W-:Y:S01]  /*6890*/  ISETP.NE.AND P6, PT, R105, RZ, PT ;  /* 0x000000ff6900720c */ /* 0x000fe20003fc5270 */
[----:B------:R-:W-:Y:S05]  /*68a0*/  WARPSYNC.ALL ;  /* 0x0000000000007948 */ /* 0x000fea0003800000 */
[----:B------:R-:W-:Y:S01]  /*68b0*/  R2UR UR4, R48 ;  /* 0x00000000300472ca */ /* 0x000fe200000e0000 */
[----:B------:R-:W-:Y:S01]  /*68c0*/  BSSY.RECONVERGENT B0, `(.L_x_106) ;  /* 0x000008f000007945 */ /* 0x000fe20003800200 */
[----:B------:R-:W-:Y:S02]  /*68d0*/  MOV R50, UR51 ;  /* 0x0000003300327c02 */ /* 0x000fe40008000f00 */
[----:B----4-:R-:W-:Y:S02]  /*68e0*/  SHF.L.U32 R3, R56, 0x10, RZ ;  /* 0x0000001038037819 */ /* 0x010fe400000006ff */
[----:B------:R-:W-:Y:S02]  /*68f0*/  MOV R74, UR37 ;  /* 0x00000025004a7c02 */ /* 0x000fe40008000f00 */
[----:B------:R-:W-:Y:S02]  /*6900*/  @P6 LEA R50, R50, UR48, 0x3 ;  /* 0x0000003032326c11 */ /* 0x000fe4000f8e18ff */
[----:B------:R-:W-:Y:S02]  /*6910*/  LOP3.LUT R51, R57, 0xffff0000, RZ, 0xc0, !PT ;  /* 0xffff000039337812 */ /* 0x000fe400078ec0ff */
[----:B------:R-:W-:Y:S01]  /*6920*/  @P6 IADD3 R50, PT, PT, R50, 0x50, RZ ;  /* 0x0000005032326810 */ /* 0x000fe20007ffe0ff */
[----:B-1----:R-:W1:Y:S01]  /*6930*/  LDTM.16dp256bit.x8 R4, tmem[UR4+0x40] ;  /* 0x00004004000479ee */ /* 0x002e6200081a0000 */
[----:B------:R-:W-:Y:S02]  /*6940*/  ISETP.NE.AND P0, PT, R101, RZ, PT ;  /* 0x000000ff6500720c */ /* 0x000fe40003f05270 */
[----:B------:R-:W-:Y:S02]  /*6950*/  @P6 PRMT R74, R74, 0x654, R50 ;  /* 0x000006544a4a6816 */ /* 0x000fe40000000032 */
[----:B------:R-:W-:Y:S01]  /*6960*/  SHF.L.U32 R50, R57, 0x10, RZ ;  /* 0x0000001039327819 */ /* 0x000fe200000006ff */
[C---:B-1----:R-:W-:Y:S01]  /*6970*/  FMUL R0, R47.reuse, R4 ;  /* 0x000000042f007220 */ /* 0x042fe20000400000 */
[----:B------:R-:W-:Y:S01]  /*6980*/  LOP3.LUT R4, R56, 0xffff0000, RZ, 0xc0, !PT ;  /* 0xffff000038047812 */ /* 0x000fe200078ec0ff */
[C---:B------:R-:W-:Y:S01]  /*6990*/  FMUL R2, R47.reuse, R5 ;  /* 0x000000052f027220 */ /* 0x040fe20000400000 */
[----:B------:R-:W-:Y:S01]  /*69a0*/  FMUL R7, R47, R7 ;  /* 0x000000072f077220 */ /* 0x000fe20000400000 */
[----:B------:R-:W-:Y:S01]  /*69b0*/  FFMA R0, R49, R3, R0 ;  /* 0x0000000331007223 */ /* 0x000fe20000000000 */
[----:B------:R-:W-:Y:S01]  /*69c0*/  FMUL R3, R47, R6 ;  /* 0x000000062f037220 */ /* 0x000fe20000400000 */
[----:B------:R-:W-:Y:S01]  /*69d0*/  FFMA R2, R49, R4, R2 ;  /* 0x0000000431027223 */ /* 0x000fe20000000002 */
[C---:B------:R-:W-:Y:S01]  /*69e0*/  FMUL R4, R47.reuse, R8 ;  /* 0x000000082f047220 */ /* 0x040fe20000400000 */
[C---:B------:R-:W-:Y:S01]  /*69f0*/  FMUL R8, R47.reuse, R12 ;  /* 0x0000000c2f087220 */ /* 0x040fe20000400000 */
[C---:B------:R-:W-:Y:S01]  /*6a00*/  FMUL R12, R47.reuse, R16 ;  /* 0x000000102f0c7220 */ /* 0x040fe20000400000 */
[C---:B------:R-:W-:Y:S01]  /*6a10*/  FMUL R16, R47.reuse, R20 ;  /* 0x000000142f107220 */ /* 0x040fe20000400000 */
[----:B------:R-:W-:Y:S01]  /*6a20*/  F2FP.BF16.F32.PACK_AB R52, R2, R0 ;  /* 0x000000000234723e */ /* 0x000fe200000010ff */
[C---:B------:R-:W-:Y:S01]  /*6a30*/  FMUL R20, R47.reuse, R24 ;  /* 0x000000182f147220 */ /* 0x040fe20000400000 */
[C---:B------:R-:W-:Y:S01]  /*6a40*/  LOP3.LUT R0, R58.reuse, 0xffff0000, RZ, 0xc0, !PT ;  /* 0xffff00003a007812 */ /* 0x040fe200078ec0ff */
[----:B------:R-:W-:Y:S01]  /*6a50*/  FMUL R24, R47, R28 ;  /* 0x0000001c2f187220 */ /* 0x000fe20000400000 */
[----:B------:R-:W-:Y:S01]  /*6a60*/  SHF.L.U32 R2, R59, 0x10, RZ ;  /* 0x000000103b027819 */ /* 0x000fe200000006ff */
[C---:B------:R-:W-:Y:S01]  /*6a70*/  FMUL R28, R47.reuse, R32 ;  /* 0x000000202f1c7220 */ /* 0x040fe20000400000 */
[----:B------:R-:W-:Y:S01]  /*6a80*/  SHF.L.U32 R32, R58, 0x10, RZ ;  /* 0x000000103a207819 */ /* 0x000fe200000006ff */
[----:B------:R-:W-:Y:S01]  /*6a90*/  FMUL R5, R47, R9 ;  /* 0x000000092f057220 */ /* 0x000fe20000400000 */
[C---:B------:R-:W-:Y:S01]  /*6aa0*/  FFMA R3, R49.reuse, R50, R3 ;  /* 0x0000003231037223 */ /* 0x040fe20000000003 */
[----:B------:R-:W-:Y:S01]  /*6ab0*/  FFMA R7, R49, R51, R7 ;  /* 0x0000003331077223 */ /* 0x000fe20000000007 */
[----:B------:R-:W-:Y:S01]  /*6ac0*/  FMUL R6, R47, R10 ;  /* 0x0000000a2f067220 */ /* 0x000fe20000400000 */
[----:B------:R-:W-:Y:S01]  /*6ad0*/  FFMA R4, R49, R32, R4 ;  /* 0x0000002031047223 */ /* 0x000fe20000000004 */
[----:B------:R-:W-:Y:S01]  /*6ae0*/  LOP3.LUT R32, R59, 0xffff0000, RZ, 0xc0, !PT ;  /* 0xffff00003b207812 */ /* 0x000fe200078ec0ff */
[----:B------:R-:W-:Y:S01]  /*6af0*/  FFMA R5, R49, R0, R5 ;  /* 0x0000000031057223 */ /* 0x000fe20000000005 */
[C---:B------:R-:W-:Y:S01]  /*6b00*/  SHF.L.U32 R0, R60.reuse, 0x10, RZ ;  /* 0x000000103c007819 */ /* 0x040fe200000006ff */
[----:B------:R-:W-:Y:S01]  /*6b10*/  FMUL R11, R47, R11 ;  /* 0x0000000b2f0b7220 */ /* 0x000fe20000400000 */
[----:B------:R-:W-:Y:S01]  /*6b20*/  F2FP.BF16.F32.PACK_AB R53, R7, R3 ;  /* 0x000000030735723e */ /* 0x000fe200000010ff */
[C---:B------:R-:W-:Y:S01]  /*6b30*/  FFMA R6, R49.reuse, R2, R6 ;  /* 0x0000000231067223 */ /* 0x040fe20000000006 */
[----:B------:R-:W-:Y:S01]  /*6b40*/  LOP3.LUT R2, R60, 0xffff0000, RZ, 0xc0, !PT ;  /* 0xffff00003c027812 */ /* 0x000fe200078ec0ff */
[----:B------:R-:W-:Y:S01]  /*6b50*/  FFMA R11, R49, R32, R11 ;  /* 0x00000020310b7223 */ /* 0x000fe2000000000b */
[----:B------:R-:W-:Y:S01]  /*6b60*/  SHF.L.U32 R3, R61, 0x10, RZ ;  /* 0x000000103d037819 */ /* 0x000fe200000006ff */
[----:B------:R-:W-:Y:S01]  /*6b70*/  FFMA R8, R49, R0, R8 ;  /* 0x0000000031087223 */ /* 0x000fe20000000008 */
[----:B------:R-:W-:Y:S01]  /*6b80*/  LOP3.LUT R0, R61, 0xffff0000, RZ, 0xc0, !PT ;  /* 0xffff00003d007812 */ /* 0x000fe200078ec0ff */
[----:B------:R-:W-:Y:S01]  /*6b90*/  FMUL R9, R47, R13 ;  /* 0x0000000d2f097220 */ /* 0x000fe20000400000 */
[----:B------:R-:W-:Y:S01]  /*6ba0*/  F2FP.BF16.F32.PACK_AB R54, R5, R4 ;  /* 0x000000040536723e */ /* 0x000fe200000010ff */
[----:B------:R-:W-:Y:S01]  /*6bb0*/  FMUL R10, R47, R14 ;  /* 0x0000000e2f0a7220 */ /* 0x000fe20000400000 */
[----:B------:R-:W-:Y:S01]  /*6bc0*/  SHF.L.U32 R4, R77, 0x10, RZ ;  /* 0x000000104d047819 */ /* 0x000fe200000006ff */
[----:B------:R-:W-:Y:S01]  /*6bd0*/  FMUL R15, R47, R15 ;  /* 0x0000000f2f0f7220 */ /* 0x000fe20000400000 */
[----:B------:R-:W-:Y:S01]  /*6be0*/  F2FP.BF16.F32.PACK_AB R55, R11, R6 ;  /* 0x000000060b37723e */ /* 0x000fe200000010ff */
[C---:B------:R-:W-:Y:S01]  /*6bf0*/  FFMA R9, R49.reuse, R2, R9 ;  /* 0x0000000231097223 */ /* 0x040fe20000000009 */
[C---:B------:R-:W-:Y:S01]  /*6c00*/  SHF.L.U32 R2, R62.reuse, 0x10, RZ ;  /* 0x000000103e027819 */ /* 0x040fe200000006ff */
[C---:B------:R-:W-:Y:S01]  /*6c10*/  FFMA R10, R49.reuse, R3, R10 ;  /* 0x00000003310a7223 */ /* 0x040fe2000000000a */
[----:B------:R-:W-:Y:S01]  /*6c20*/  LOP3.LUT R3, R62, 0xffff0000, RZ, 0xc0, !PT ;  /* 0xffff00003e037812 */ /* 0x000fe200078ec0ff */
[----:B------:R-:W-:Y:S01]  /*6c30*/  FFMA R15, R49, R0, R15 ;  /* 0x00000000310f7223 */ /* 0x000fe2000000000f */
[----:B------:R-:W-:Y:S01]  /*6c40*/  SHF.L.U32 R0, R63, 0x10, RZ ;  /* 0x000000103f007819 */ /* 0x000fe200000006ff */
[----:B------:R-:W-:Y:S01]  /*6c50*/  FMUL R13, R47, R17 ;  /* 0x000000112f0d7220 */ /* 0x000fe20000400000 */
[----:B------:R-:W-:Y:S01]  /*6c60*/  F2FP.BF16.F32.PACK_AB R8, R9, R8 ;  /* 0x000000080908723e */ /* 0x000fe200000010ff */
[----:B------:R-:W-:Y:S01]  /*6c70*/  FMUL R14, R47, R18 ;  /* 0x000000122f0e7220 */ /* 0x000fe20000400000 */
[----:B------:R-:W-:Y:S01]  /*6c80*/  LOP3.LUT R5, R79, 0xffff0000, RZ, 0xc0, !PT ;  /* 0xffff00004f057812 */ /* 0x000fe200078ec0ff */
[----:B------:R-:W-:Y:S01]  /*6c90*/  FFMA R12, R49, R2, R12 ;  /* 0x00000002310c7223 */ /* 0x000fe2000000000c */
[----:B------:R-:W-:Y:S01]  /*6ca0*/  LOP3.LUT R2, R63, 0xffff0000, RZ, 0xc0, !PT ;  /* 0xffff00003f027812 */ /* 0x000fe200078ec0ff */
[----:B------:R-:W-:Y:S01]  /*6cb0*/  FFMA R13, R49, R3, R13 ;  /* 0x00000003310d7223 */ /* 0x000fe2000000000d */
[----:B------:R-:W-:Y:S01]  /*6cc0*/  SHF.L.U32 R3, R69, 0x10, RZ ;  /* 0x0000001045037819 */ /* 0x000fe200000006ff */
[----:B------:R-:W-:Y:S01]  /*6cd0*/  FFMA R14, R49, R0, R14 ;  /* 0x00000000310e7223 */ /* 0x000fe2000000000e */
[C---:B------:R-:W-:Y:S01]  /*6ce0*/  SHF.L.U32 R0, R68.reuse, 0x10, RZ ;  /* 0x0000001044007819 */ /* 0x040fe200000006ff */
[----:B------:R-:W-:Y:S01]  /*6cf0*/  FMUL R19, R47, R19 ;  /* 0x000000132f137220 */ /* 0x000fe20000400000 */
[----:B------:R-:W-:Y:S01]  /*6d00*/  F2FP.BF16.F32.PACK_AB R9, R15, R10 ;  /* 0x0000000a0f09723e */ /* 0x000fe200000010ff */
[----:B------:R-:W-:Y:S01]  /*6d10*/  FMUL R17, R47, R21 ;  /* 0x000000152f117220 */ /* 0x000fe20000400000 */
[----:B------:R-:W-:Y:S01]  /*6d20*/  F2FP.BF16.F32.PACK_AB R10, R13, R12 ;  /* 0x0000000c0d0a723e */ /* 0x000fe200000010ff */
[C---:B------:R-:W-:Y:S01]  /*6d30*/  FFMA R19, R49.reuse, R2, R19 ;  /* 0x0000000231137223 */ /* 0x040fe20000000013 */
[----:B------:R-:W-:Y:S01]  /*6d40*/  LOP3.LUT R2, R68, 0xffff0000, RZ, 0xc0, !PT ;  /* 0xffff000044027812 */ /* 0x000fe200078ec0ff */
[----:B------:R-:W-:Y:S01]  /*6d50*/  FFMA R16, R49, R0, R16 ;  /* 0x0000000031107223 */ /* 0x000fe20000000010 */
[----:B------:R-:W-:Y:S01]  /*6d60*/  LOP3.LUT R0, R69, 0xffff0000, RZ, 0xc0, !PT ;  /* 0xffff000045007812 */ /* 0x000fe200078ec0ff */
[----:B------:R-:W-:Y:S01]  /*6d70*/  FMUL R18, R47, R22 ;  /* 0x000000162f127220 */ /* 0x000fe20000400000 */
[----:B------:R-:W-:Y:S01]  /*6d80*/  F2FP.BF16.F32.PACK_AB R11, R19, R14 ;  /* 0x0000000e130b723e */ /* 0x000fe200000010ff */
[----:B------:R-:W-:Y:S01]  /*6d90*/  FMUL R23, R47, R23 ;  /* 0x000000172f177220 */ /* 0x000fe20000400000 */
[C---:B------:R-:W-:Y:S01]  /*6da0*/  FFMA R17, R49.reuse, R2, R17 ;  /* 0x0000000231117223 */ /* 0x040fe20000000011 */
[C---:B------:R-:W-:Y:S01]  /*6db0*/  SHF.L.U32 R2, R70.reuse, 0x10, RZ ;  /* 0x0000001046027819 */ /* 0x040fe200000006ff */
[----:B------:R-:W-:Y:S01]  /*6dc0*/  FFMA R18, R49, R3, R18 ;  /* 0x0000000331127223 */ /* 0x000fe20000000012 */
[----:B------:R-:W-:Y:S01]  /*6dd0*/  SHF.L.U32 R3, R71, 0x10, RZ ;  /* 0x0000001047037819 */ /* 0x000fe200000006ff */
[----:B------:R-:W-:Y:S01]  /*6de0*/  FFMA R23, R49, R0, R23 ;  /* 0x0000000031177223 */ /* 0x000fe20000000017 */
[----:B------:R-:W-:Y:S01]  /*6df0*/  LOP3.LUT R0, R70, 0xffff0000, RZ, 0xc0, !PT ;  /* 0xffff000046007812 */ /* 0x000fe200078ec0ff */
[----:B------:R-:W-:Y:S01]  /*6e00*/  FMUL R21, R47, R25 ;  /* 0x000000192f157220 */ /* 0x000fe20000400000 */
[----:B------:R-:W-:Y:S01]  /*6e10*/  F2FP.BF16.F32.PACK_AB R16, R17, R16 ;  /* 0x000000101110723e */ /* 0x000fe200000010ff */
[----:B------:R-:W-:Y:S01]  /*6e20*/  FMUL R22, R47, R26 ;  /* 0x0000001a2f167220 */ /* 0x000fe20000400000 */
[----:B------:R-:W-:Y:S01]  /*6e30*/  F2FP.BF16.F32.PACK_AB R17, R23, R18 ;  /* 0x000000121711723e */ /* 0x000fe200000010ff */
[C---:B------:R-:W-:Y:S01]  /*6e40*/  FFMA R20, R49.reuse, R2, R20 ;  /* 0x0000000231147223 */ /* 0x040fe20000000014 */
[C---:B------:R-:W-:Y:S01]  /*6e50*/  SHF.L.U32 R2, R76.reuse, 0x10, RZ ;  /* 0x000000104c027819 */ /* 0x040fe200000006ff */
[----:B------:R1:W-:Y:S01]  /*6e60*/  STSM.16.M88.4 [R107+0x2400], R52 ;  /* 0x002400346b007844 */ /* 0x0003e20000000200 */
[----:B------:R-:W-:Y:S01]  /*6e70*/  FFMA R21, R49, R0, R21 ;  /* 0x0000000031157223 */ /* 0x000fe20000000015 */
[----:B------:R-:W-:Y:S01]  /*6e80*/  LOP3.LUT R0, R71, 0xffff0000, RZ, 0xc0, !PT ;  /* 0xffff000047007812 */ /* 0x000fe200078ec0ff */
[----:B------:R-:W-:Y:S01]  /*6e90*/  FFMA R22, R49, R3, R22 ;  /* 0x0000000331167223 */ /* 0x000fe20000000016 */
[----:B------:R-:W-:Y:S04]  /*6ea0*/  LOP3.LUT R3, R76, 0xffff0000, RZ, 0xc0, !PT ;  /* 0xffff00004c037812 */ /* 0x000fe800078ec0ff */
[----:B------:R1:W-:Y:S01]  /*6eb0*/  STSM.16.M88.4 [R106+0x2400], R8 ;  /* 0x002400086a007844 */ /* 0x0003e20000000200 */
[----:B------:R-:W-:Y:S01]  /*6ec0*/  F2FP.BF16.F32.PACK_AB R18, R21, R20 ;  /* 0x000000141512723e */ /* 0x000fe200000010ff */
[C---:B------:R-:W-:Y:S01]  /*6ed0*/  FMUL R27, R47.reuse, R27 ;  /* 0x0000001b2f1b7220 */ /* 0x040fe20000400000 */
[C---:B------:R-:W-:Y:S01]  /*6ee0*/  FMUL R25, R47.reuse, R29 ;  /* 0x0000001d2f197220 */ /* 0x040fe20000400000 */
[C---:B------:R-:W-:Y:S01]  /*6ef0*/  FMUL R26, R47.reuse, R30 ;  /* 0x0000001e2f1a7220 */ /* 0x040fe20000400000 */
[----:B------:R-:W-:Y:S01]  /*6f00*/  FMUL R31, R47, R31 ;  /* 0x0000001f2f1f7220 */ /* 0x000fe20000400000 */
[----:B------:R-:W-:Y:S01]  /*6f10*/  FFMA R27, R49, R0, R27 ;  /* 0x00000000311b7223 */ /* 0x000fe2000000001b */
[----:B------:R-:W-:Y:S01]  /*6f20*/  LOP3.LUT R0, R77, 0xffff0000, RZ, 0xc0, !PT ;  /* 0xffff00004d007812 */ /* 0x000fe200078ec0ff */
[C---:B------:R-:W-:Y:S01]  /*6f30*/  FFMA R24, R49.reuse, R2, R24 ;  /* 0x0000000231187223 */ /* 0x040fe20000000018 */
[C---:B------:R-:W-:Y:S01]  /*6f40*/  FFMA R25, R49.reuse, R3, R25 ;  /* 0x0000000331197223 */ /* 0x040fe20000000019 */
[C---:B------:R-:W-:Y:S01]  /*6f50*/  SHF.L.U32 R2, R78.reuse, 0x10, RZ ;  /* 0x000000104e027819 */ /* 0x040fe200000006ff */
[----:B------:R-:W-:Y:S01]  /*6f60*/  FFMA R26, R49, R4, R26 ;  /* 0x00000004311a7223 */ /* 0x000fe2000000001a */
[----:B------:R-:W-:Y:S01]  /*6f70*/  LOP3.LUT R3, R78, 0xffff0000, RZ, 0xc0, !PT ;  /* 0xffff00004e037812 */ /* 0x000fe200078ec0ff */
[----:B------:R-:W-:Y:S01]  /*6f80*/  FMUL R29, R47, R33 ;  /* 0x000000212f1d7220 */ /* 0x000fe20000400000 */
[----:B------:R-:W-:Y:S01]  /*6f90*/  SHF.L.U32 R4, R79, 0x10, RZ ;  /* 0x000000104f047819 */ /* 0x000fe200000006ff */
[----:B------:R-:W-:Y:S01]  /*6fa0*/  FMUL R30, R47, R34 ;  /* 0x000000222f1e7220 */ /* 0x000fe20000400000 */
[----:B------:R-:W-:Y:S01]  /*6fb0*/  FFMA R31, R49, R0, R31 ;  /* 0x00000000311f7223 */ /* 0x000fe2000000001f */
[----:B------:R-:W-:Y:S01]  /*6fc0*/  FMUL R35, R47, R35 ;  /* 0x000000232f237220 */ /* 0x000fe20000400000 */
[C---:B------:R-:W-:Y:S01]  /*6fd0*/  FFMA R28, R49.reuse, R2, R28 ;  /* 0x00000002311c7223 */ /* 0x040fe2000000001c */
[C---:B------:R-:W-:Y:S01]  /*6fe0*/  FFMA R29, R49.reuse, R3, R29 ;  /* 0x00000003311d7223 */ /* 0x040fe2000000001d */
[C---:B------:R-:W-:Y:S01]  /*6ff0*/  FFMA R30, R49.reuse, R4, R30 ;  /* 0x00000004311e7223 */ /* 0x040fe2000000001e */
[----:B------:R-:W-:Y:S01]  /*7000*/  FFMA R35, R49, R5, R35 ;  /* 0x0000000531237223 */ /* 0x000fe20000000023 */
[----:B------:R-:W-:Y:S02]  /*7010*/  F2FP.BF16.F32.PACK_AB R19, R27, R22 ;  /* 0x000000161b13723e */ /* 0x000fe400000010ff */
[----:B------:R-:W-:Y:S02]  /*7020*/  F2FP.BF16.F32.PACK_AB R24, R25, R24 ;  /* 0x000000181918723e */ /* 0x000fe400000010ff */
[----:B------:R-:W-:Y:S01]  /*7030*/  F2FP.BF16.F32.PACK_AB R25, R31, R26 ;  /* 0x0000001a1f19723e */ /* 0x000fe200000010ff */
[----:B------:R1:W-:Y:S01]  /*7040*/  STSM.16.M88.4 [R108+0x2000], R16 ;  /* 0x002000106c007844 */ /* 0x0003e20000000200 */
[----:B------:R-:W-:Y:S02]  /*7050*/  F2FP.BF16.F32.PACK_AB R26, R29, R28 ;  /* 0x0000001c1d1a723e */ /* 0x000fe400000010ff */
[----:B------:R-:W-:Y:S02]  /*7060*/  F2FP.BF16.F32.PACK_AB R27, R35, R30 ;  /* 0x0000001e231b723e */ /* 0x000fe400000010ff */
[----:B------:R-:W-:Y:S02]  /*7070*/  LEA R0, R65, UR48, 0x3 ;  /* 0x0000003041007c11 */ /* 0x000fe4000f8e18ff */
[----:B------:R-:W-:Y:S01]  /*7080*/  @P6 SHF.L.U32 R2, R98, 0x1f, RZ ;  /* 0x0000001f62026819 */ /* 0x000fe200000006ff */
[----:B------:R1:W-:Y:S01]  /*7090*/  STSM.16.M88.4 [R109+0x2000], R24 ;  /* 0x002000186d007844 */ /* 0x0003e20000000200 */
        /* <DEDUP_REMOVED lines=8> */
[----:B------:R-:W-:Y:S02]  /*7120*/  UIADD3 UR8, UP0, UPT, UR52, 0x680, URZ ;  /* 0x0000068034087890 */ /* 0x000fe4000ff1e0ff */
[----:B------:R-:W-:Y:S02]  /*7130*/  UIADD3 UR5, UPT, UPT, UR41, 0x40, URZ ;  /* 0x0000004029057890 */ /* 0x000fe4000fffe0ff */
[----:B------:R-:W-:Y:S02]  /*7140*/  UIADD3 UR4, UPT, UPT, UR48, 0x2400, URZ ;  /* 0x0000240030047890 */ /* 0x000fe4000fffe0ff */
[----:B------:R-:W-:Y:S01]  /*7150*/  UIADD3.X UR9, UPT, UPT, URZ, UR53, URZ, UP0, !UPT ;  /* 0x00000035ff097290 */ /* 0x000fe200087fe4ff */
[----:B------:R-:W-:Y:S01]  /*7160*/  UMOV UR6, UR42 ;  /* 0x0000002a00067c82 */ /* 0x000fe20008000000 */
[----:B------:R-:W-:Y:S07]  /*7170*/  UMOV UR7, UR36 ;  /* 0x0000002400077c82 */ /* 0x000fee0008000000 */
[----:B------:R2:W-:Y:S01]  /*7180*/  UTMASTG.3D [UR4], [UR8] ;  /* 0x00000004080073b5 */ /* 0x0005e20008010000 */
[----:B------:R0:W-:Y:S01]  /*7190*/  UTMACMDFLUSH ;  /* 0x00000000000079b7 */ /* 0x0001e20000000000 */
[----:B--2---:R-:W-:Y:S04]  /*71a0*/  DEPBAR.LE SB0, 0x1 ;  /* 0x000080400000791a */ /* 0x004fe80000000000 */
.L_x_107:
[----:B------:R-:W-:Y:S05]  /*71b0*/  BSYNC.RECONVERGENT B0 ;  /* 0x0000000000007941 */ /* 0x000fea0003800200 */
.L_x_106:
[----:B------:R-:W-:Y:S01]  /*71c0*/  BAR.SYNC.DEFER_BLOCKING 0x1, 0x80 ;  /* 0x0042000000007b1d */ /* 0x000fe20000010000 */
[----:B------:R-:W-:Y:S04]  /*71d0*/  UIADD3 UR40, UPT, UPT, UR51, 0x1, URZ ;  /* 0x0000000133287890 */ /* 0x000fe8000fffe0ff */
[----:B------:R-:W-:Y:S04]  /*71e0*/  UISETP.NE.AND UP0, UPT, UR40, 0x4, UPT ;  /* 0x000000042800788c */ /* 0x000fe8000bf05270 */
[----:B------:R-:W-:Y:S01]  /*71f0*/  USEL UR40, UR40, URZ, UP0 ;  /* 0x000000ff28287287 */ /* 0x000fe20008000000 */
[----:B------:R2:W-:Y:S01]  /*7200*/  @P6 SYNCS.ARRIVE.TRANS64.RED.A1T0 RZ, [R74+URZ], RZ ;  /* 0x000000ff4aff69a7 */ /* 0x0005e200081004ff */
[----:B------:R-:W-:Y:S01]  /*7210*/  BSSY B1, `(.L_x_108) ;  /* 0x0000018000017945 */ /* 0x000fe20003800000 */
[----:B------:R-:W3:Y:S02]  /*7220*/  @P6 SYNCS.PHASECHK.TRANS64.TRYWAIT P0, [R0+URZ+0x30], R2 ;  /* 0x00003002000065a7 */ /* 0x000ee400080011ff */
[----:B---3--:R-:W-:Y:S01]  /*7230*/  @P6 SEL R67, RZ, 0x1, !P0 ;  /* 0x00000001ff436807 */ /* 0x008fe20004000000 */
[----:B--2---:R-:W-:Y:S06]  /*7240*/  @!P6 BRA `(.L_x_109) ;  /* 0x000000000050e947 */ /* 0x004fec0003800000 */
        /* <DEDUP_REMOVED lines=8> */
[----:B------:R-:W-:Y:S04]  /*72d0*/  SHF.L.U32 R5, R98, 0x1f, RZ ;  /* 0x0000001f62057819 */ /* 0x000fe800000006ff */
[----:B------:R-:W2:Y:S02]  /*72e0*/  SYNCS.PHASECHK.TRANS64.TRYWAIT P0, [R0+URZ+0x30], R5 ;  /* 0x00003005000075a7 */ /* 0x000ea400080011ff */
[----:B--2---:R-:W-:Y:S05]  /*72f0*/  @!P0 BRA `(.L_x_112) ;  /* 0x0000002400588947 */ /* 0x004fea0003800000 */
.L_x_111:
[----:B------:R-:W-:Y:S05]  /*7300*/  BSYNC B0 ;  /* 0x0000000000007941 */ /* 0x000fea0003800000 */
.L_x_110:
[----:B------:R-:W-:Y:S02]  /*7310*/  ISETP.NE.AND P0, PT, R72, RZ, PT ;  /* 0x000000ff4800720c */ /* 0x000fe40003f05270 */
[----:B------:R-:W-:Y:S11]  /*7320*/  IADD3 R65, PT, PT, R65, 0x1, RZ ;  /* 0x0000000141417810 */ /* 0x000ff60007ffe0ff */
[----:B--2---:R-:W-:Y:S01]  /*7330*/  @P0 IMAD.IADD R0, R99, 0x1, R2 ;  /* 0x0000000163000824 */ /* 0x004fe200078e0202 */
[----:B------:R-:W-:Y:S05]  /*7340*/  @P0 WARPSYNC.ALL ;  /* 0x0000000000000948 */ /* 0x000fea0003800000 */
[----:B------:R2:W3:Y:S04]  /*7350*/  @P0 LDSM.16.M88.4 R56, [R4+UR48+0x400] ;  /* 0x000400300438083b */ /* 0x0004e80008000200 */
[----:B------:R2:W4:Y:S04]  /*7360*/  @P0 LDSM.16.M88.4 R60, [R3+0x400] ;  /* 0x00040000033c083b */ /* 0x0005280000000200 */
[----:B------:R2:W1:Y:S04]  /*7370*/  @P0 LDSM.16.M88.4 R68, [R2+0x400] ;  /* 0x000400000244083b */ /* 0x0004680000000200 */
[----:B------:R2:W1:Y:S02]  /*7380*/  @P0 LDSM.16.M88.4 R76, [R0+0x400] ;  /* 0x00040000004c083b */ /* 0x0004640000000200 */
.L_x_109:
[----:B------:R-:W-:Y:S05]  /*7390*/  BSYNC B1 ;  /* 0x0000000000017941 */ /* 0x000fea0003800000 */
.L_x_108:
[----:B--2---:R-:W-:Y:S05]  /*73a0*/  VIADD R0, R48, 0x80 ;  /* 0x0000008030007836 */ /* 0x004fea0000000000 */
        /* <DEDUP_REMOVED lines=20> */
.L_x_113:
[----:B------:R-:W-:Y:S01]  /*74f0*/  ISETP.NE.AND P6, PT, R105, RZ, PT ;  /* 0x000000ff6900720c */ /* 0x000fe20003fc5270 */
[----:B------:R-:W-:Y:S05]  /*7500*/  WARPSYNC.ALL ;  /* 0x0000000000007948 */ /* 0x000fea0003800000 */
[----:B------:R-:W-:Y:S01]  /*7510*/  R2UR UR4, R48 ;  /* 0x00000000300472ca */ /* 0x000fe200000e0000 */
[----:B------:R-:W-:Y:S01]  /*7520*/  BSSY.RECONVERGENT B0, `(.L_x_114) ;  /* 0x000008f000007945 */ /* 0x000fe20003800200 */
[----:B------:R-:W-:Y:S02]  /*7530*/  MOV R50, UR40 ;  /* 0x0000002800327c02 */ /* 0x000fe40008000f00 */
[----:B---3--:R-:W-:Y:S02]  /*7540*/  SHF.L.U32 R3, R56, 0x10, RZ ;  /* 0x0000001038037819 */ /* 0x008fe400000006ff */
        /* <DEDUP_REMOVED lines=33> */
[C---:B----4-:R-:W-:Y:S01]  /*7760*/  SHF.L.U32 R0, R60.reuse, 0x10, RZ ;  /* 0x000000103c007819 */ /* 0x050fe200000006ff */
        /* <DEDUP_REMOVED lines=106> */
.L_x_115:
[----:B------:R-:W-:Y:S05]  /*7e10*/  BSYNC.RECONVERGENT B0 ;  /* 0x0000000000007941 */ /* 0x000fea0003800200 */
.L_x_114:
        /* <DEDUP_REMOVED lines=20> */
.L_x_119:
[----:B------:R-:W-:Y:S05]  /*7f60*/  BSYNC B0 ;  /* 0x0000000000007941 */ /* 0x000fea0003800000 */
.L_x_118:
[----:B------:R-:W-:Y:S11]  /*7f70*/  ISETP.NE.AND P0, PT, R72, RZ, PT ;  /* 0x000000ff4800720c */ /* 0x000ff60003f05270 */
[----:B------:R-:W-:Y:S02]  /*7f80*/  @!UPT UIADD3 URZ, UPT, UPT, URZ, URZ, URZ ;  /* 0x000000fffffff290 */ /* 0x000fe4000fffe0ff */
[----:B--2---:R-:W-:Y:S01]  /*7f90*/  @P0 IADD3 R0, PT, PT, R99, R73, RZ ;  /* 0x0000004963000210 */ /* 0x004fe20007ffe0ff */
[----:B------:R-:W-:Y:S05]  /*7fa0*/  @P0 WARPSYNC.ALL ;  /* 0x0000000000000948 */ /* 0x000fea0003800000 */
[----:B------:R2:W3:Y:S04]  /*7fb0*/  @P0 LDSM.16.M88.4 R56, [R65+UR48+0x400] ;  /* 0x000400304138083b */ /* 0x0004e80008000200 */
[----:B------:R2:W4:Y:S04]  /*7fc0*/  @P0 LDSM.16.M88.4 R60, [R3+0x400] ;  /* 0x00040000033c083b */ /* 0x0005280000000200 */
[----:B------:R2:W1:Y:S04]  /*7fd0*/  @P0 LDSM.16.M88.4 R68, [R73+0x400] ;  /* 0x000400004944083b */ /* 0x0004680000000200 */
[----:B------:R2:W1:Y:S02]  /*7fe0*/  @P0 LDSM.16.M88.4 R76, [R0+0x400] ;  /* 0x00040000004c083b */ /* 0x0004640000000200 */
.L_x_117:
[----:B------:R-:W-:Y:S05]  /*7ff0*/  BSYNC B1 ;  /* 0x0000000000017941 */ /* 0x000fea0003800000 */
.L_x_116:
        /* <DEDUP_REMOVED lines=21> */
.L_x_121:
[----:B------:R-:W-:Y:S01]  /*8150*/  ISETP.NE.AND P0, PT, R101, RZ, PT ;  /* 0x000000ff6500720c */ /* 0x000fe20003f05270 */
[----:B------:R-:W-:Y:S05]  /*8160*/  WARPSYNC.ALL ;  /* 0x0000000000007948 */ /* 0x000fea0003800000 */
[----:B------:R-:W-:Y:S01]  /*8170*/  R2UR UR4, R48 ;  /* 0x00000000300472ca */ /* 0x000fe200000e0000 */
[----:B------:R-:W-:Y:S01]  /*8180*/  BSSY.RECONVERGENT B0, `(.L_x_122) ;  /* 0x000008c000007945 */ /* 0x000fe20003800200 */
[C---:B---3--:R-:W-:Y:S02]  /*8190*/  SHF.L.U32 R0, R56.reuse, 0x10, RZ ;  /* 0x0000001038007819 */ /* 0x048fe400000006ff */
[----:B------:R-:W-:Y:S02]  /*81a0*/  LOP3.LUT R2, R56, 0xffff0000, RZ, 0xc0, !PT ;  /* 0xffff000038027812 */ /* 0x000fe400078ec0ff */
[C---:B------:R-:W-:Y:S02]  /*81b0*/  SHF.L.U32 R3, R57.reuse, 0x10, RZ ;  /* 0x0000001039037819 */ /* 0x040fe400000006ff */
[----:B------:R-:W-:Y:S02]  /*81c0*/  LOP3.LUT R48, R57, 0xffff0000, RZ, 0xc0, !PT ;  /* 0xffff000039307812 */ /* 0x000fe400078ec0ff */
[C---:B------:R-:W-:Y:S02]  /*81d0*/  SHF.L.U32 R50, R58.reuse, 0x10, RZ ;  /* 0x000000103a327819 */ /* 0x040fe400000006ff */
[----:B------:R-:W-:Y:S01]  /*81e0*/  LOP3.LUT R51, R58, 0xffff0000, RZ, 0xc0, !PT ;  /* 0xffff00003a337812 */ /* 0x000fe200078ec0ff */
[----:B-1----:R-:W1:Y:S01]  /*81f0*/  LDTM.16dp256bit.x8 R4, tmem[UR4+0xc0] ;  /* 0x0000c004000479ee */ /* 0x002e6200081a0000 */
[C---:B------:R-:W-:Y:S01]  /*8200*/  SHF.L.U32 R52, R59.reuse, 0x10, RZ ;  /* 0x000000103b347819 */ /* 0x040fe200000006ff */
[----:B------:R-:W-:Y:S01]  /*8210*/  NOP ;  /* 0x0000000000007918 */ /* 0x000fe20000000000 */
[----:B------:R-:W-:Y:S02]  /*8220*/  LOP3.LUT R53, R59, 0xffff0000, RZ, 0xc0, !PT ;  /* 0xffff00003b357812 */ /* 0x000fe400078ec0ff */
[----:B------:R-:W-:Y:S02]  /*8230*/  R2UR UR5, R64 ;  /* 0x00000000400572ca */ /* 0x000fe400000e0000 */
[C---:B----4-:R-:W-:Y:S02]  /*8240*/  SHF.L.U32 R54, R60.reuse, 0x10, RZ ;  /* 0x000000103c367819 */ /* 0x050fe400000006ff */
[----:B------:R-:W-:Y:S02]  /*8250*/  LOP3.LUT R55, R60, 0xffff0000, RZ, 0xc0, !PT ;  /* 0xffff00003c377812 */ /* 0x000fe400078ec0ff */
[C---:B------:R-:W-:Y:S02]  /*8260*/  SHF.L.U32 R56, R61.reuse, 0x10, RZ ;  /* 0x000000103d387819 */ /* 0x040fe400000006ff */
[----:B------:R-:W-:Y:S02]  /*8270*/  LOP3.LUT R57, R61, 0xffff0000, RZ, 0xc0, !PT ;  /* 0xffff00003d397812 */ /* 0x000fe400078ec0ff */
[C---:B------:R-:W-:Y:S02]  /*8280*/  SHF.L.U32 R58, R62.reuse, 0x10, RZ ;  /* 0x000000103e3a7819 */ /* 0x040fe400000006ff */
[----:B------:R-:W-:Y:S01]  /*8290*/  LOP3.LUT R59, R62, 0xffff0000, RZ, 0xc0, !PT ;  /* 0xffff00003e3b7812 */ /* 0x000fe200078ec0ff */
[----:B------:R-:W-:Y:S01]  /*82a0*/  UIADD3 UR5, UPT, UPT, UR5, 0xc0, URZ ;  /* 0x000000c005057890 */ /* 0x000fe2000fffe0ff */
[C---:B------:R-:W-:Y:S02]  /*82b0*/  SHF.L.U32 R60, R63.reuse, 0x10, RZ ;  /* 0x000000103f3c7819 */ /* 0x040fe400000006ff */
[----:B------:R-:W-:Y:S01]  /*82c0*/  LOP3.LUT R61, R63, 0xffff0000, RZ, 0xc0, !PT ;  /* 0xffff00003f3d7812 */ /* 0x000fe200078ec0ff */
[----:B------:R-:W-:Y:S01]  /*82d0*/  UPRMT UR5, UR37, 0x654, UR5 ;  /* 0x0000065425057896 */ /* 0x000fe20008000005 */
[C---:B------:R-:W-:Y:S01]  /*82e0*/  SHF.L.U32 R62, R68.reuse, 0x10, RZ ;  /* 0x00000010443e7819 */ /* 0x040fe200000006ff */
[C---:B-1----:R-:W-:Y:S01]  /*82f0*/  FMUL R4, R47.reuse, R4 ;  /* 0x000000042f047220 */ /* 0x042fe20000400000 */
[C---:B------:R-:W-:Y:S01]  /*8300*/  FMUL R5, R47.reuse, R5 ;  /* 0x000000052f057220 */ /* 0x040fe20000400000 */
[----:B------:R-:W-:Y:S01]  /*8310*/  FMUL R6, R47, R6 ;  /* 0x000000062f067220 */ /* 0x000fe20000400000 */
[----:B------:R-:W-:Y:S01]  /*8320*/  LOP3.LUT R63, R68, 0xffff0000, RZ, 0xc0, !PT ;  /* 0xffff0000443f7812 */ /* 0x000fe200078ec0ff */
[C---:B------:R-:W-:Y:S01]  /*8330*/  FFMA R4, R49.reuse, R0, R4 ;  /* 0x0000000031047223 */ /* 0x040fe20000000004 */
[----:B------:R-:W-:Y:S01]  /*8340*/  FFMA R5, R49, R2, R5 ;  /* 0x0000000231057223 */ /* 0x000fe20000000005 */
[----:B------:R-:W-:Y:S01]  /*8350*/  SHF.L.U32 R64, R69, 0x10, RZ ;  /* 0x0000001045407819 */ /* 0x000fe200000006ff */
[----:B------:R-:W-:Y:S01]  /*8360*/  SYNCS.ARRIVE.TRANS64.RED.A1T0 RZ, [UR5], RZ ;  /* 0x000000ffffff79a7 */ /* 0x000fe20008100405 */
[----:B------:R-:W-:Y:S01]  /*8370*/  FFMA R6, R49, R3, R6 ;  /* 0x0000000331067223 */ /* 0x000fe20000000006 */
[----:B------:R-:W-:Y:S01]  /*8380*/  FMUL R7, R47, R7 ;  /* 0x000000072f077220 */ /* 0x000fe20000400000 */
[----:B------:R-:W-:Y:S01]  /*8390*/  LOP3.LUT R65, R69, 0xffff0000, RZ, 0xc0, !PT ;  /* 0xffff000045417812 */ /* 0x000fe200078ec0ff */
[----:B------:R-:W-:Y:S01]  /*83a0*/  FMUL R8, R47, R8 ;  /* 0x000000082f087220 */ /* 0x000fe20000400000 */
[----:B------:R-:W-:Y:S01]  /*83b0*/  F2FP.BF16.F32.PACK_AB R4, R5, R4 ;  /* 0x000000040504723e */ /* 0x000fe200000010ff */
[----:B------:R-:W-:Y:S01]  /*83c0*/  FFMA R7, R49, R48, R7 ;  /* 0x0000003031077223 */ /* 0x000fe20000000007 */
[----:B------:R-:W-:Y:S01]  /*83d0*/  FMUL R9, R47, R9 ;  /* 0x000000092f097220 */ /* 0x000fe20000400000 */
[----:B------:R-:W-:Y:S01]  /*83e0*/  FFMA R8, R49, R50, R8 ;  /* 0x0000003231087223 */ /* 0x000fe20000000008 */
[C---:B------:R-:W-:Y:S01]  /*83f0*/  SHF.L.U32 R66, R70.reuse, 0x10, RZ ;  /* 0x0000001046427819 */ /* 0x040fe200000006ff */
[----:B------:R-:W-:Y:S01]  /*8400*/  FMUL R0, R47, R10 ;  /* 0x0000000a2f007220 */ /* 0x000fe20000400000 */
[----:B------:R-:W-:Y:S01]  /*8410*/  F2FP.BF16.F32.PACK_AB R5, R7, R6 ;  /* 0x000000060705723e */ /* 0x000fe200000010ff */
[----:B------:R-:W-:Y:S01]  /*8420*/  FFMA R9, R49, R51, R9 ;  /* 0x0000003331097223 */ /* 0x000fe20000000009 */
[----:B------:R-:W-:Y:S01]  /*8430*/  FMUL R2, R47, R11 ;  /* 0x0000000b2f027220 */ /* 0x000fe20000400000 */
[----:B------:R-:W-:Y:S01]  /*8440*/  FFMA R0, R49, R52, R0 ;  /* 0x0000003431007223 */ /* 0x000fe20000000000 */
[----:B------:R-:W-:Y:S01]  /*8450*/  LOP3.LUT R67, R70, 0xffff0000, RZ, 0xc0, !PT ;  /* 0xffff000046437812 */ /* 0x000fe200078ec0ff */
[----:B------:R-:W-:Y:S01]  /*8460*/  FMUL R3, R47, R12 ;  /* 0x0000000c2f037220 */ /* 0x000fe20000400000 */
[----:B------:R-:W-:Y:S01]  /*8470*/  F2FP.BF16.F32.PACK_AB R6, R9, R8 ;  /* 0x000000080906723e */ /* 0x000fe200000010ff */
[----:B------:R-:W-:Y:S01]  /*8480*/  FFMA R2, R49, R53, R2 ;  /* 0x0000003531027223 */ /* 0x000fe20000000002 */
[----:B------:R-:W-:Y:S01]  /*8490*/  FMUL R10, R47, R13 ;  /* 0x0000000d2f0a7220 */ /* 0x000fe20000400000 */
[----:B------:R-:W-:Y:S01]  /*84a0*/  FFMA R3, R49, R54, R3 ;  /* 0x0000003631037223 */ /* 0x000fe20000000003 */
[----:B------:R-:W-:Y:S01]  /*84b0*/  SHF.L.U32 R68, R71, 0x10, RZ ;  /* 0x0000001047447819 */ /* 0x000fe200000006ff */
[----:B------:R-:W-:Y:S01]  /*84c0*/  FMUL R11, R47, R14 ;  /* 0x0000000e2f0b7220 */ /* 0x000fe20000400000 */
[----:B------:R-:W-:Y:S01]  /*84d0*/  F2FP.BF16.F32.PACK_AB R7, R2, R0 ;  /* 0x000000000207723e */ /* 0x000fe200000010ff */
[----:B------:R-:W-:Y:S01]  /*84e0*/  FFMA R10, R49, R55, R10 ;  /* 0x00000037310a7223 */ /* 0x000fe2000000000a */
[----:B------:R-:W-:Y:S01]  /*84f0*/  FMUL R15, R47, R15 ;  /* 0x0000000f2f0f7220 */ /* 0x000fe20000400000 */
[----:B------:R-:W-:Y:S01]  /*8500*/  FFMA R11, R49, R56, R11 ;  /* 0x00000038310b7223 */ /* 0x000fe2000000000b */
[----:B------:R-:W-:Y:S01]  /*8510*/  LOP3.LUT R69, R71, 0xffff0000, RZ, 0xc0, !PT ;  /* 0xffff000047457812 */ /* 0x000fe200078ec0ff */
[----:B------:R1:W-:Y:S01]  /*8520*/  STSM.16.M88.4 [R107+0x6400], R4 ;  /* 0x006400046b007844 */ /* 0x0003e20000000200 */
[----:B------:R-:W-:Y:S01]  /*8530*/  F2FP.BF16.F32.PACK_AB R8, R10, R3 ;  /* 0x000000030a08723e */ /* 0x000fe200000010ff */
[----:B------:R-:W-:Y:S01]  /*8540*/  FFMA R15, R49, R57, R15 ;  /* 0x00000039310f7223 */ /* 0x000fe2000000000f */
[C---:B------:R-:W-:Y:S01]  /*8550*/  FMUL R12, R47.reuse, R16 ;  /* 0x000000102f0c7220 */ /* 0x040fe20000400000 */
[C---:B------:R-:W-:Y:S01]  /*8560*/  FMUL R13, R47.reuse, R17 ;  /* 0x000000112f0d7220 */ /* 0x040fe20000400000 */
[----:B------:R-:W-:Y:S01]  /*8570*/  FMUL R14, R47, R18 ;  /* 0x000000122f0e7220 */ /* 0x000fe20000400000 */
[C---:B------:R-:W-:Y:S01]  /*8580*/  SHF.L.U32 R70, R76.reuse, 0x10, RZ ;  /* 0x000000104c467819 */ /* 0x040fe200000006ff */
[----:B------:R-:W-:Y:S01]  /*8590*/  FFMA R12, R49, R58, R12 ;  /* 0x0000003a310c7223 */ /* 0x000fe2000000000c */
[----:B------:R-:W-:Y:S01]  /*85a0*/  F2FP.BF16.F32.PACK_AB R9, R15, R11 ;  /* 0x0000000b0f09723e */ /* 0x000fe200000010ff */
[C---:B------:R-:W-:Y:S01]  /*85b0*/  FFMA R13, R49.reuse, R59, R13 ;  /* 0x0000003b310d7223 */ /* 0x040fe2000000000d */
[----:B------:R-:W-:Y:S01]  /*85c0*/  FFMA R14, R49, R60, R14 ;  /* 0x0000003c310e7223 */ /* 0x000fe2000000000e */
[C---:B------:R-:W-:Y:S01]  /*85d0*/  FMUL R19, R47.reuse, R19 ;  /* 0x000000132f137220 */ /* 0x040fe20000400000 */
        /* <DEDUP_REMOVED lines=22> */
[----:B------:R-:W-:Y:S01]  /*8740*/  FFMA R21, R49, R67, R21 ;  /* 0x0000004331157223 */ /* 0x000fe20000000015 */
[C---:B------:R-:W-:Y:S01]  /*8750*/  FMUL R27, R47.reuse, R27 ;  /* 0x0000001b2f1b7220 */ /* 0x040fe20000400000 */
[C---:B------:R-:W-:Y:S01]  /*8760*/  FMUL R24, R47.reuse, R28 ;  /* 0x0000001c2f187220 */ /* 0x040fe20000400000 */
[----:B------:R-:W-:Y:S01]  /*8770*/  FMUL R25, R47, R29 ;  /* 0x0000001d2f197220 */ /* 0x000fe20000400000 */
[----:B------:R-:W-:Y:S01]  /*8780*/  FFMA R22, R49, R68, R22 ;  /* 0x0000004431167223 */ /* 0x000fe20000000016 */
[----:B------:R-:W-:Y:S01]  /*8790*/  FMUL R26, R47, R30 ;  /* 0x0000001e2f1a7220 */ /* 0x000fe20000400000 */
[----:B------:R-:W-:Y:S01]  /*87a0*/  FFMA R27, R49, R69, R27 ;  /* 0x00000045311b7223 */ /* 0x000fe2000000001b */
[----:B------:R-:W-:Y:S01]  /*87b0*/  FMUL R31, R47, R31 ;  /* 0x0000001f2f1f7220 */ /* 0x000fe20000400000 */
[----:B------:R-:W-:Y:S01]  /*87c0*/  FFMA R24, R49, R70, R24 ;  /* 0x0000004631187223 */ /* 0x000fe20000000018 */
[----:B------:R-:W-:Y:S01]  /*87d0*/  LOP3.LUT R75, R78, 0xffff0000, RZ, 0xc0, !PT ;  /* 0xffff00004e4b7812 */ /* 0x000fe200078ec0ff */
[----:B------:R-:W-:Y:S01]  /*87e0*/  FMUL R28, R47, R32 ;  /* 0x000000202f1c7220 */ /* 0x000fe20000400000 */
[----:B------:R-:W-:Y:S01]  /*87f0*/  FFMA R25, R49, R71, R25 ;  /* 0x0000004731197223 */ /* 0x000fe20000000019 */
[----:B------:R-:W-:Y:S01]  /*8800*/  SHF.L.U32 R76, R79, 0x10, RZ ;  /* 0x000000104f4c7819 */ /* 0x000fe200000006ff */
[----:B------:R-:W-:Y:S01]  /*8810*/  FMUL R29, R47, R33 ;  /* 0x000000212f1d7220 */ /* 0x000fe20000400000 */
[----:B------:R-:W-:Y:S01]  /*8820*/  FFMA R26, R49, R72, R26 ;  /* 0x00000048311a7223 */ /* 0x000fe2000000001a */
[----:B------:R-:W-:Y:S01]  /*8830*/  LOP3.LUT R77, R79, 0xffff0000, RZ, 0xc0, !PT ;  /* 0xffff00004f4d7812 */ /* 0x000fe200078ec0ff */
        /* <DEDUP_REMOVED lines=9> */
[----:B------:R-:W-:Y:S02]  /*88d0*/  F2FP.BF16.F32.PACK_AB R24, R25, R24 ;  /* 0x000000181918723e */ /* 0x000fe400000010ff */
[----:B------:R-:W-:Y:S01]  /*88e0*/  F2FP.BF16.F32.PACK_AB R25, R31, R26 ;  /* 0x0000001a1f19723e */ /* 0x000fe200000010ff */
[----:B------:R1:W-:Y:S01]  /*88f0*/  STSM.16.M88.4 [R108+0x6000], R16 ;  /* 0x006000106c007844 */ /* 0x0003e20000000200 */
[----:B------:R-:W-:Y:S02]  /*8900*/  F2FP.BF16.F32.PACK_AB R26, R29, R28 ;  /* 0x0000001c1d1a723e */ /* 0x000fe400000010ff */
[----:B------:R-:W-:Y:S05]  /*8910*/  F2FP.BF16.F32.PACK_AB R27, R35, R30 ;  /* 0x0000001e231b723e */ /* 0x000fea00000010ff */
        /* <DEDUP_REMOVED lines=18> */
.L_x_123:
[----:B------:R-:W-:Y:S05]  /*8a40*/  BSYNC.RECONVERGENT B0 ;  /* 0x0000000000007941 */ /* 0x000fea0003800200 */
.L_x_122:
[----:B------:R-:W-:Y:S01]  /*8a50*/  BAR.SYNC.DEFER_BLOCKING 0x1, 0x80 ;  /* 0x0042000000007b1d */ /* 0x000fe20000010000 */
[----:B------:R-:W-:Y:S01]  /*8a60*/  UISETP.NE.AND UP0, UPT, UR49, -0x4, UPT ;  /* 0xfffffffc3100788c */ /* 0x000fe2000bf05270 */
[----:B------:R-:W-:Y:S08]  /*8a70*/  IADD3 R45, PT, PT, R45, 0x1, RZ ;  /* 0x000000012d2d7810 */ /* 0x000ff00007ffe0ff */
[----:B------:R-:W-:Y:S05]  /*8a80*/  BRA.U !UP0, `(.L_x_124) ;  /* 0x0000000108287547 */ /* 0x000fea000b800000 */
[----:B------:R-:W-:Y:S01]  /*8a90*/  ISETP.NE.AND P0, PT, R105, RZ, PT ;  /* 0x000000ff6900720c */ /* 0x000fe20003f05270 */
[----:B------:R-:W-:Y:S01]  /*8aa0*/  IMAD.U32 R2, RZ, RZ, UR51 ;  /* 0x00000033ff027e24 */ /* 0x000fe2000f8e00ff */
[----:B------:R-:W-:Y:S01]  /*8ab0*/  UIADD3 UR51, UPT, UPT, UR51, 0x1, URZ ;  /* 0x0000000133337890 */ /* 0x000fe2000fffe0ff */
[----:B------:R-:W-:Y:S03]  /*8ac0*/  IMAD.U32 R0, RZ, RZ, UR37 ;  /* 0x00000025ff007e24 */ /* 0x000fe6000f8e00ff */
[----:B------:R-:W-:Y:S04]  /*8ad0*/  UISETP.NE.AND UP0, UPT, UR51, 0x4, UPT ;  /* 0x000000043300788c */ /* 0x000fe8000bf05270 */
[----:B------:R-:W-:Y:S03]  /*8ae0*/  USEL UR51, UR51, URZ, UP0 ;  /* 0x000000ff33337287 */ /* 0x000fe60008000000 */
[----:B------:R-:W-:Y:S05]  /*8af0*/  @P0 LEA R2, R2, UR48, 0x3 ;  /* 0x0000003002020c11 */ /* 0x000fea000f8e18ff */
[----:B------:R-:W-:Y:S05]  /*8b00*/  @P0 VIADD R2, R2, 0x50 ;  /* 0x0000005002020836 */ /* 0x000fea0000000000 */
[----:B------:R-:W-:Y:S04]  /*8b10*/  @P0 PRMT R0, R0, 0x654, R2 ;  /* 0x0000065400000816 */ /* 0x000fe80000000002 */
[----:B------:R2:W-:Y:S03]  /*8b20*/  @P0 SYNCS.ARRIVE.TRANS64.RED.A1T0 RZ, [R0+URZ], RZ ;  /* 0x000000ff00ff09a7 */ /* 0x0005e600081004ff */
.L_x_124:
[----:B------:R-:W-:Y:S01]  /*8b30*/  ISETP.NE.AND P2, PT, R102, RZ, PT ;  /* 0x000000ff6600720c */ /* 0x000fe20003f45270 */
[----:B------:R-:W-:Y:S01]  /*8b40*/  UIADD3 UR49, UPT, UPT, UR49, 0x4, URZ ;  /* 0x0000000431317890 */ /* 0x000fe2000fffe0ff */
[----:B------:R-:W-:Y:S01]  /*8b50*/  ISETP.NE.AND P0, PT, R104, 0x2, PT ;  /* 0x000000026800780c */ /* 0x000fe20003f05270 */
[----:B------:R-:W-:Y:S01]  /*8b60*/  IMAD.IADD R14, R43, 0x1, R86 ;  /* 0x000000012b0e7824 */ /* 0x000fe200078e0256 */
[----:B------:R-:W-:Y:S01]  /*8b70*/  ISETP.NE.AND P1, PT, R45, 0x4, PT ;  /* 0x000000042d00780c */ /* 0x000fe20003f25270 */
[----:B------:R-:W-:Y:S01]  /*8b80*/  IMAD.IADD R15, R44, 0x1, R87 ;  /* 0x000000012c0f7824 */ /* 0x000fe200078e0257 */
[----:B------:R-:W-:Y:S02]  /*8b90*/  SEL R2, RZ, 0x1, P0 ;  /* 0x00000001ff027807 */ /* 0x000fe40000000000 */
[----:B--2---:R-:W-:Y:S02]  /*8ba0*/  SEL R0, RZ, 0x1, P1 ;  /* 0x00000001ff007807 */ /* 0x004fe40000800000 */
[----:B------:R-:W-:Y:S02]  /*8bb0*/  LOP3.LUT R96, R96, R2, RZ, 0x3c, !PT ;  /* 0x0000000260607212 */ /* 0x000fe400078e3cff */
[----:B------:R-:W-:Y:S02]  /*8bc0*/  LOP3.LUT R97, R97, R0, RZ, 0x3c, !PT ;  /* 0x0000000061617212 */ /* 0x000fe400078e3cff */
[----:B------:R-:W-:Y:S02]  /*8bd0*/  @P2 R2UR UR36, R95 ;  /* 0x000000005f2422ca */ /* 0x000fe400000e0000 */
[----:B------:R-:W-:Y:S02]  /*8be0*/  SEL R104, R104, RZ, P0 ;  /* 0x000000ff68687207 */ /* 0x000fe40000000000 */
[----:B------:R-:W-:Y:S01]  /*8bf0*/  SEL R45, R45, RZ, P1 ;  /* 0x000000ff2d2d7207 */ /* 0x000fe20000800000 */
[----:B------:R-:W-:Y:S10]  /*8c00*/  @P2 BRA `(.L_x_125) ;  /* 0xffffffc000082947 */ /* 0x000ff4000383ffff */
[----:B------:R-:W-:-:S09]  /*8c10*/  UISETP.NE.AND UP0, UPT, UR50, URZ, UPT ;  /* 0x000000ff3200728c */ /* 0x000fd2000bf05270 */
[----:B------:R-:W-:Y:S05]  /*8c20*/  BRA.U !UP0, `(.L_x_126) ;  /* 0x0000000108487547 */ /* 0x000fea000b800000 */
[----:B------:R-:W2:Y:S02]  /*8c30*/  LDCU.64 UR4, c[0x0][0x890] ;  /* 0x00011200ff0477ac */ /* 0x000ea40008000a00 */
[----:B--2---:R-:W-:-:S04]  /*8c40*/  UISETP.NE.U32.AND UP0, UPT, UR4, URZ, UPT ;  /* 0x000000ff0400728c */ /* 0x004fc8000bf05070 */
[----:B------:R-:W-:-:S09]  /*8c50*/  UISETP.NE.AND.EX UP0, UPT, UR5, URZ, UPT, UP0 ;  /* 0x000000ff0500728c */ /* 0x000fd2000bf05300 */
[----:B------:R-:W-:Y:S05]  /*8c60*/  BRA.U UP0, `(.L_x_127) ;  /* 0x00000001000c7547 */ /* 0x000fea000b800000 */
[----:B------:R-:W-:-:S13]  /*8c70*/  FSETP.NEU.AND P0, PT, R49, RZ, PT ;  /* 0x000000ff3100720b */ /* 0x000fda0003f0d000 */
[----:B------:R-:W-:Y:S05]  /*8c80*/  @!P0 EXIT ;  /* 0x000000000000894d */ /* 0x000fea0003800000 */
[----:B------:R-:W-:Y:S05]  /*8c90*/  BRA `(.L_x_126) ;  /* 0x00000000002c7947 */ /* 0x000fea0003800000 */
.L_x_127:
[----:B------:R-:W-:Y:S01]  /*8ca0*/  ISETP.NE.AND P0, PT, R103, RZ, PT ;  /* 0x000000ff6700720c */ /* 0x000fe20003f05270 */
[----:B------:R-:W-:-:S12]  /*8cb0*/  BSSY.RECONVERGENT B0, `(.L_x_126) ;  /* 0x0000009000007945 */ /* 0x000fd80003800200 */
[----:B------:R-:W-:Y:S05]  /*8cc0*/  @P0 BRA `(.L_x_128) ;  /* 0x0000000000140947 */ /* 0x000fea0003800000 */
[----:B------:R-:W2:Y:S02]  /*8cd0*/  LDCU.64 UR4, c[0x0][0x888] ;  /* 0x00011100ff0477ac */ /* 0x000ea40008000a00 */
[----:B--2---:R-:W-:-:S04]  /*8ce0*/  ISETP.NE.U32.AND P0, PT, RZ, UR4, PT ;  /* 0x00000004ff007c0c */ /* 0x004fc8000bf05070 */
[----:B------:R-:W-:-:S13]  /*8cf0*/  ISETP.NE.AND.EX P0, PT, RZ, UR5, PT, P0 ;  /* 0x00000005ff007c0c */ /* 0x000fda000bf05300 */
[----:B------:R-:W-:Y:S05]  /*8d00*/  @!P0 EXIT ;  /* 0x000000000000894d */ /* 0x000fea0003800000 */
[----:B------:R-:W-:Y:S05]  /*8d10*/  BRA `(.L_x_129) ;  /* 0x0000000000087947 */ /* 0x000fea0003800000 */
.L_x_128:
[----:B------:R-:W-:-:S13]  /*8d20*/  FSETP.NEU.AND P0, PT, R49, RZ, PT ;  /* 0x000000ff3100720b */ /* 0x000fda0003f0d000 */
[----:B------:R-:W-:Y:S05]  /*8d30*/  @!P0 EXIT ;  /* 0x000000000000894d */ /* 0x000fea0003800000 */
.L_x_129:
[----:B------:R-:W-:Y:S05]  /*8d40*/  BSYNC.RECONVERGENT B0 ;  /* 0x0000000000007941 */ /* 0x000fea0003800200 */
.L_x_126:
[----:B------:R-:W-:Y:S01]  /*8d50*/  ULEA UR4, UR51, UR48, 0x3 ;  /* 0x0000003033047291 */ /* 0x000fe2000f8e18ff */
[----:B------:R-:W-:-:S04]  /*8d60*/  DEPBAR.LE SB0, 0x0 ;  /* 0x000080000000791a */ /* 0x000fc80000000000 */
[----:B------:R-:W-:-:S04]  /*8d70*/  UIADD3 UR4, UPT, UPT, UR4, 0x50, URZ ;  /* 0x0000005004047890 */ /* 0x000fc8000fffe0ff */
[----:B------:R-:W-:-:S09]  /*8d80*/  UPRMT UR4, UR37, 0x654, UR4 ;  /* 0x0000065425047896 */ /* 0x000fd20008000004 */
[----:B------:R-:W-:Y:S01]  /*8d90*/  SYNCS.ARRIVE.TRANS64.RED.A1T0 RZ, [UR4], RZ ;  /* 0x000000ffffff79a7 */ /* 0x000fe20008100404 */
[----:B------:R-:W-:Y:S05]  /*8da0*/  EXIT ;  /* 0x000000000000794d */ /* 0x000fea0003800000 */
.L_x_19:
[----:B--2---:R2:W1:Y:S02]  /*8db0*/  SYNCS.PHASECHK.TRANS64.TRYWAIT P0, [R2+URZ+0xf0], R3 ;  /* 0x0000f003020075a7 */ /* 0x00446400080011ff */
[----:B-1----:R-:W-:Y:S05]  /*8dc0*/  @!P0 NANOSLEEP.SYNCS 0x989680 ;  /* 0x009896800000895d */ /* 0x002fea0003900000 */
[----:B------:R-:W1:Y:S02]  /*8dd0*/  @!P0 SYNCS.PHASECHK.TRANS64 P0, [R2+URZ+0xf0], R3 ;  /* 0x0000f003020085a7 */ /* 0x000e6400080010ff */
[----:B-1----:R-:W-:Y:S05]  /*8de0*/  @!P0 BRA `(.L_x_19) ;  /* 0xfffffffc00f08947 */ /* 0x002fea000383ffff */
[----:B------:R-:W-:Y:S05]  /*8df0*/  BRA `(.L_x_130) ;  /* 0xffffff8400f07947 */ /* 0x000fea000383ffff */
.L_x_22:
[----:B-1----:R-:W-:-:S07]  /*8e00*/  MOV R2, UR33 ;  /* 0x0000002100027c02 */ /* 0x002fce0008000f00 */
.L_x_131:
[----:B-1----:R1:W2:Y:S02]  /*8e10*/  SYNCS.PHASECHK.TRANS64.TRYWAIT P0, [R2+URZ+0x18], R4 ;  /* 0x00001804020075a7 */ /* 0x0022a400080011ff */
[----:B--2---:R-:W-:Y:S05]  /*8e20*/  @!P0 NANOSLEEP.SYNCS 0x989680 ;  /* 0x009896800000895d */ /* 0x004fea0003900000 */
[----:B------:R-:W2:Y:S02]  /*8e30*/  @!P0 SYNCS.PHASECHK.TRANS64 P0, [R2+URZ+0x18], R4 ;  /* 0x00001804020085a7 */ /* 0x000ea400080010ff */
[----:B--2---:R-:W-:Y:S05]  /*8e40*/  @!P0 BRA `(.L_x_131) ;  /* 0xfffffffc00f08947 */ /* 0x004fea000383ffff */
[----:B------:R-:W-:Y:S05]  /*8e50*/  BRA `(.L_x_21) ;  /* 0xffffff8800407947 */ /* 0x000fea000383ffff */
.L_x_28:
[----:B-1----:R-:W-:-:S07]  /*8e60*/  MOV R2, UR17 ;  /* 0x0000001100027c02 */ /* 0x002fce0008000f00 */
.L_x_132:
[----:B-1----:R1:W2:Y:S02]  /*8e70*/  SYNCS.PHASECHK.TRANS64.TRYWAIT P0, [R2+URZ+0x18], R4 ;  /* 0x00001804020075a7 */ /* 0x0022a400080011ff */
[----:B--2---:R-:W-:Y:S05]  /*8e80*/  @!P0 NANOSLEEP.SYNCS 0x989680 ;  /* 0x009896800000895d */ /* 0x004fea0003900000 */
[----:B------:R-:W2:Y:S02]  /*8e90*/  @!P0 SYNCS.PHASECHK.TRANS64 P0, [R2+URZ+0x18], R4 ;  /* 0x00001804020085a7 */ /* 0x000ea400080010ff */
[----:B--2---:R-:W-:Y:S05]  /*8ea0*/  @!P0 BRA `(.L_x_132) ;  /* 0xfffffffc00f08947 */ /* 0x004fea000383ffff */
[----:B------:R-:W-:Y:S05]  /*8eb0*/  BRA `(.L_x_27) ;  /* 0xffffff8800e87947 */ /* 0x000fea000383ffff */
.L_x_32:
[----:B-1----:R1:W2:Y:S02]  /*8ec0*/  SYNCS.PHASECHK.TRANS64.TRYWAIT P0, [R2+URZ+0x80], R3 ;  /* 0x00008003020075a7 */ /* 0x0022a400080011ff */
[----:B--2---:R-:W-:Y:S05]  /*8ed0*/  @!P0 NANOSLEEP.SYNCS 0x989680 ;  /* 0x009896800000895d */ /* 0x004fea0003900000 */
[----:B------:R-:W2:Y:S02]  /*8ee0*/  @!P0 SYNCS.PHASECHK.TRANS64 P0, [R2+URZ+0x80], R3 ;  /* 0x00008003020085a7 */ /* 0x000ea400080010ff */
[----:B--2---:R-:W-:Y:S05]  /*8ef0*/  @!P0 BRA `(.L_x_32) ;  /* 0xfffffffc00f08947 */ /* 0x004fea000383ffff */
[----:B------:R-:W-:Y:S05]  /*8f00*/  BRA `(.L_x_133) ;  /* 0xffffff8c00787947 */ /* 0x000fea000383ffff */
.L_x_36:
[----:B----4-:R-:W-:-:S07]  /*8f10*/  MOV R0, UR5 ;  /* 0x0000000500007c02 */ /* 0x010fce0008000f00 */
.L_x_134:
[----:B-1----:R1:W2:Y:S02]  /*8f20*/  SYNCS.PHASECHK.TRANS64.TRYWAIT P0, [R0+URZ], R2 ;  /* 0x00000002000075a7 */ /* 0x0022a400080011ff */
[----:B--2---:R-:W-:Y:S05]  /*8f30*/  @!P0 NANOSLEEP.SYNCS 0x989680 ;  /* 0x009896800000895d */ /* 0x004fea0003900000 */
[----:B------:R-:W2:Y:S02]  /*8f40*/  @!P0 SYNCS.PHASECHK.TRANS64 P0, [R0+URZ], R2 ;  /* 0x00000002000085a7 */ /* 0x000ea400080010ff */
[----:B--2---:R-:W-:Y:S05]  /*8f50*/  @!P0 BRA `(.L_x_134) ;  /* 0xfffffffc00f08947 */ /* 0x004fea000383ffff */
[----:B------:R-:W-:Y:S05]  /*8f60*/  BRA `(.L_x_135) ;  /* 0xffffff9000e87947 */ /* 0x000fea000383ffff */
.L_x_37:
[----:B----4-:R-:W-:-:S07]  /*8f70*/  MOV R0, UR5 ;  /* 0x0000000500007c02 */ /* 0x010fce0008000f00 */
.L_x_136:
[----:B-1----:R1:W2:Y:S02]  /*8f80*/  SYNCS.PHASECHK.TRANS64.TRYWAIT P0, [R0+URZ], R2 ;  /* 0x00000002000075a7 */ /* 0x0022a400080011ff */
[----:B--2---:R-:W-:Y:S05]  /*8f90*/  @!P0 NANOSLEEP.SYNCS 0x989680 ;  /* 0x009896800000895d */ /* 0x004fea0003900000 */
[----:B------:R-:W2:Y:S02]  /*8fa0*/  @!P0 SYNCS.PHASECHK.TRANS64 P0, [R0+URZ], R2 ;  /* 0x00000002000085a7 */ /* 0x000ea400080010ff */
[----:B--2---:R-:W-:Y:S05]  /*8fb0*/  @!P0 BRA `(.L_x_136) ;  /* 0xfffffffc00f08947 */ /* 0x004fea000383ffff */
[----:B------:R-:W-:Y:S05]  /*8fc0*/  BRA `(.L_x_137) ;  /* 0xffffff9000f47947 */ /* 0x000fea000383ffff */
.L_x_40:
[----:B-1----:R1:W2:Y:S02]  /*8fd0*/  SYNCS.PHASECHK.TRANS64.TRYWAIT P0, [R0+URZ+0xe0], R4 ;  /* 0x0000e004000075a7 */ /* 0x0022a400080011ff */
[----:B--2---:R-:W-:Y:S05]  /*8fe0*/  @!P0 NANOSLEEP.SYNCS 0x989680 ;  /* 0x009896800000895d */ /* 0x004fea0003900000 */
[----:B------:R-:W2:Y:S02]  /*8ff0*/  @!P0 SYNCS.PHASECHK.TRANS64 P0, [R0+URZ+0xe0], R4 ;  /* 0x0000e004000085a7 */ /* 0x000ea400080010ff */
[----:B--2---:R-:W-:Y:S05]  /*9000*/  @!P0 BRA `(.L_x_40) ;  /* 0xfffffffc00f08947 */ /* 0x004fea000383ffff */
[----:B------:R-:W-:Y:S05]  /*9010*/  BRA `(.L_x_138) ;  /* 0xffffff9400507947 */ /* 0x000fea000383ffff */
.L_x_41:
[----:B------:R-:W-:-:S07]  /*9020*/  MOV R0, UR5 ;  /* 0x0000000500007c02 */ /* 0x000fce0008000f00 */
.L_x_139:
[----:B-1----:R1:W2:Y:S02]  /*9030*/  SYNCS.PHASECHK.TRANS64.TRYWAIT P0, [R0+URZ+0x90], R5 ;  /* 0x00009005000075a7 */ /* 0x0022a400080011ff */
[----:B--2---:R-:W-:Y:S05]  /*9040*/  @!P0 NANOSLEEP.SYNCS 0x989680 ;  /* 0x009896800000895d */ /* 0x004fea0003900000 */
[----:B------:R-:W2:Y:S02]  /*9050*/  @!P0 SYNCS.PHASECHK.TRANS64 P0, [R0+URZ+0x90], R5 ;  /* 0x00009005000085a7 */ /* 0x000ea400080010ff */
[----:B--2---:R-:W-:Y:S05]  /*9060*/  @!P0 BRA `(.L_x_139) ;  /* 0xfffffffc00f08947 */ /* 0x004fea000383ffff */
[----:B------:R-:W-:Y:S05]  /*9070*/  BRA `(.L_x_140) ;  /* 0xffffff9400607947 */ /* 0x000fea000383ffff */
.L_x_42:
[----:B-1----:R1:W2:Y:S02]  /*9080*/  SYNCS.PHASECHK.TRANS64.TRYWAIT P1, [R0+URZ+0x80], R4 ;  /* 0x00008004000075a7 */ /* 0x0022a400080211ff */
[----:B--2---:R-:W-:Y:S05]  /*9090*/  @!P1 NANOSLEEP.SYNCS 0x989680 ;  /* 0x009896800000995d */ /* 0x004fea0003900000 */
[----:B------:R-:W2:Y:S02]  /*90a0*/  @!P1 SYNCS.PHASECHK.TRANS64 P1, [R0+URZ+0x80], R4 ;  /* 0x00008004000095a7 */ /* 0x000ea400080210ff */
[----:B--2---:R-:W-:Y:S05]  /*90b0*/  @!P1 BRA `(.L_x_42) ;  /* 0xfffffffc00f09947 */ /* 0x004fea000383ffff */
[----:B------:R-:W-:Y:S05]  /*90c0*/  BRA `(.L_x_141) ;  /* 0xffffff9400907947 */ /* 0x000fea000383ffff */
.L_x_45:
[----:B------:R-:W-:-:S07]  /*90d0*/  MOV R0, UR5 ;  /* 0x0000000500007c02 */ /* 0x000fce0008000f00 */
.L_x_142:
[----:B-1----:R1:W2:Y:S02]  /*90e0*/  SYNCS.PHASECHK.TRANS64.TRYWAIT P0, [R0+URZ+0x90], R2 ;  /* 0x00009002000075a7 */ /* 0x0022a400080011ff */
[----:B--2---:R-:W-:Y:S05]  /*90f0*/  @!P0 NANOSLEEP.SYNCS 0x989680 ;  /* 0x009896800000895d */ /* 0x004fea0003900000 */
[----:B------:R-:W2:Y:S02]  /*9100*/  @!P0 SYNCS.PHASECHK.TRANS64 P0, [R0+URZ+0x90], R2 ;  /* 0x00009002000085a7 */ /* 0x000ea400080010ff */
[----:B--2---:R-:W-:Y:S05]  /*9110*/  @!P0 BRA `(.L_x_142) ;  /* 0xfffffffc00f08947 */ /* 0x004fea000383ffff */
[----:B------:R-:W-:Y:S05]  /*9120*/  BRA `(.L_x_44) ;  /* 0xffffff9400e47947 */ /* 0x000fea000383ffff */
.L_x_52:
[----:B-1----:R1:W2:Y:S02]  /*9130*/  SYNCS.PHASECHK.TRANS64.TRYWAIT P1, [R0+URZ+0x80], R2 ;  /* 0x00008002000075a7 */ /* 0x0022a400080211ff */
[----:B--2---:R-:W-:Y:S05]  /*9140*/  @!P1 NANOSLEEP.SYNCS 0x989680 ;  /* 0x009896800000995d */ /* 0x004fea0003900000 */
[----:B------:R-:W2:Y:S02]  /*9150*/  @!P1 SYNCS.PHASECHK.TRANS64 P1, [R0+URZ+0x80], R2 ;  /* 0x00008002000095a7 */ /* 0x000ea400080210ff */
[----:B--2---:R-:W-:Y:S05]  /*9160*/  @!P1 BRA `(.L_x_52) ;  /* 0xfffffffc00f09947 */ /* 0x004fea000383ffff */
[----:B------:R-:W-:Y:S05]  /*9170*/  BRA `(.L_x_143) ;  /* 0xffffff9c00547947 */ /* 0x000fea000383ffff */
.L_x_53:
[----:B------:R-:W-:-:S07]  /*9180*/  MOV R2, UR7 ;  /* 0x0000000700027c02 */ /* 0x000fce0008000f00 */
.L_x_144:
[----:B-1----:R1:W2:Y:S02]  /*9190*/  SYNCS.PHASECHK.TRANS64.TRYWAIT P0, [R2+URZ+0xc0], R0 ;  /* 0x0000c000020075a7 */ /* 0x0022a400080011ff */
[----:B--2---:R-:W-:Y:S05]  /*91a0*/  @!P0 NANOSLEEP.SYNCS 0x989680 ;  /* 0x009896800000895d */ /* 0x004fea0003900000 */
[----:B------:R-:W2:Y:S02]  /*91b0*/  @!P0 SYNCS.PHASECHK.TRANS64 P0, [R2+URZ+0xc0], R0 ;  /* 0x0000c000020085a7 */ /* 0x000ea400080010ff */
[----:B--2---:R-:W-:Y:S05]  /*91c0*/  @!P0 BRA `(.L_x_144) ;  /* 0xfffffffc00f08947 */ /* 0x004fea000383ffff */
[----:B------:R-:W-:Y:S05]  /*91d0*/  BRA `(.L_x_145) ;  /* 0xffffff9c00a47947 */ /* 0x000fea000383ffff */
.L_x_56:
[----:B------:R-:W-:Y:S07]  /*91e0*/  MOV R0, UR6 ;  /* 0x0000000600007c02 */ /* 0x000fee0008000f00 */
.L_x_146:
[----:B-1----:R1:W2:Y:S02]  /*91f0*/  SYNCS.PHASECHK.TRANS64.TRYWAIT P0, [R0+URZ], R2 ;  /* 0x00000002000075a7 */ /* 0x0022a400080011ff */
[----:B--2---:R-:W-:Y:S05]  /*9200*/  @!P0 NANOSLEEP.SYNCS 0x989680 ;  /* 0x009896800000895d */ /* 0x004fea0003900000 */
[----:B------:R-:W2:Y:S02]  /*9210*/  @!P0 SYNCS.PHASECHK.TRANS64 P0, [R0+URZ], R2 ;  /* 0x00000002000085a7 */ /* 0x000ea400080010ff */
[----:B--2---:R-:W-:Y:S05]  /*9220*/  @!P0 BRA `(.L_x_146) ;  /* 0xfffffffc00f08947 */ /* 0x004fea000383ffff */
[----:B------:R-:W-:Y:S05]  /*9230*/  BRA `(.L_x_55) ;  /* 0xffffff9c00c07947 */ /* 0x000fea000383ffff */
.L_x_59:
[----:B------:R-:W-:-:S07]  /*9240*/  MOV R0, UR6 ;  /* 0x0000000600007c02 */ /* 0x000fce0008000f00 */
.L_x_147:
[----:B--2---:R2:W4:Y:S02]  /*9250*/  SYNCS.PHASECHK.TRANS64.TRYWAIT P0, [R0+URZ], R2 ;  /* 0x00000002000075a7 */ /* 0x00452400080011ff */
[----:B----4-:R-:W-:Y:S05]  /*9260*/  @!P0 NANOSLEEP.SYNCS 0x989680 ;  /* 0x009896800000895d */ /* 0x010fea0003900000 */
[----:B------:R-:W4:Y:S02]  /*9270*/  @!P0 SYNCS.PHASECHK.TRANS64 P0, [R0+URZ], R2 ;  /* 0x00000002000085a7 */ /* 0x000f2400080010ff */
[----:B----4-:R-:W-:Y:S05]  /*9280*/  @!P0 BRA `(.L_x_147) ;  /* 0xfffffffc00f08947 */ /* 0x010fea000383ffff */
[----:B------:R-:W-:Y:S05]  /*9290*/  BRA `(.L_x_148) ;  /* 0xffffffa0009c7947 */ /* 0x000fea000383ffff */
.L_x_60:
[----:B------:R-:W-:-:S07]  /*92a0*/  MOV R0, UR6 ;  /* 0x0000000600007c02 */ /* 0x000fce0008000f00 */
.L_x_149:
[----:B-1----:R1:W2:Y:S02]  /*92b0*/  SYNCS.PHASECHK.TRANS64.TRYWAIT P0, [R0+URZ], R3 ;  /* 0x00000003000075a7 */ /* 0x0022a400080011ff */
[----:B--2---:R-:W-:Y:S05]  /*92c0*/  @!P0 NANOSLEEP.SYNCS 0x989680 ;  /* 0x009896800000895d */ /* 0x004fea0003900000 */
[----:B------:R-:W2:Y:S02]  /*92d0*/  @!P0 SYNCS.PHASECHK.TRANS64 P0, [R0+URZ], R3 ;  /* 0x00000003000085a7 */ /* 0x000ea400080010ff */
[----:B--2---:R-:W-:Y:S05]  /*92e0*/  @!P0 BRA `(.L_x_149) ;  /* 0xfffffffc00f08947 */ /* 0x004fea000383ffff */
[----:B------:R-:W-:Y:S05]  /*92f0*/  BRA `(.L_x_150) ;  /* 0xffffffa000a87947 */ /* 0x000fea000383ffff */
.L_x_61:
[----:B------:R-:W-:-:S07]  /*9300*/  MOV R0, UR6 ;  /* 0x0000000600007c02 */ /* 0x000fce0008000f00 */
.L_x_151:
[----:B-1----:R1:W2:Y:S02]  /*9310*/  SYNCS.PHASECHK.TRANS64.TRYWAIT P0, [R0+URZ], R3 ;  /* 0x00000003000075a7 */ /* 0x0022a400080011ff */
[----:B--2---:R-:W-:Y:S05]  /*9320*/  @!P0 NANOSLEEP.SYNCS 0x989680 ;  /* 0x009896800000895d */ /* 0x004fea0003900000 */
[----:B------:R-:W2:Y:S02]  /*9330*/  @!P0 SYNCS.PHASECHK.TRANS64 P0, [R0+URZ], R3 ;  /* 0x00000003000085a7 */ /* 0x000ea400080010ff */
[----:B--2---:R-:W-:Y:S05]  /*9340*/  @!P0 BRA `(.L_x_151) ;  /* 0xfffffffc00f08947 */ /* 0x004fea000383ffff */
[----:B------:R-:W-:Y:S05]  /*9350*/  BRA `(.L_x_152) ;  /* 0xffffffa000b47947 */ /* 0x000fea000383ffff */
.L_x_62:
[----:B-1----:R-:W-:-:S07]  /*9360*/  MOV R0, UR7 ;  /* 0x0000000700007c02 */ /* 0x002fce0008000f00 */
.L_x_153:
[----:B-1----:R1:W2:Y:S02]  /*9370*/  SYNCS.PHASECHK.TRANS64.TRYWAIT P0, [R0+URZ], R2 ;  /* 0x00000002000075a7 */ /* 0x0022a400080011ff */
[----:B--2---:R-:W-:Y:S05]  /*9380*/  @!P0 NANOSLEEP.SYNCS 0x989680 ;  /* 0x009896800000895d */ /* 0x004fea0003900000 */
[----:B------:R-:W2:Y:S02]  /*9390*/  @!P0 SYNCS.PHASECHK.TRANS64 P0, [R0+URZ], R2 ;  /* 0x00000002000085a7 */ /* 0x000ea400080010ff */
[----:B--2---:R-:W-:Y:S05]  /*93a0*/  @!P0 BRA `(.L_x_153) ;  /* 0xfffffffc00f08947 */ /* 0x004fea000383ffff */
[----:B------:R-:W-:Y:S05]  /*93b0*/  BRA `(.L_x_154) ;  /* 0xffffffa000c07947 */ /* 0x000fea000383ffff */
.L_x_67:
[----:B--2---:R2:W3:Y:S02]  /*93c0*/  SYNCS.PHASECHK.TRANS64.TRYWAIT P0, [R0+URZ+0x80], R2 ;  /* 0x00008002000075a7 */ /* 0x0044e400080011ff */
[----:B---3--:R-:W-:Y:S05]  /*93d0*/  @!P0 NANOSLEEP.SYNCS 0x989680 ;  /* 0x009896800000895d */ /* 0x008fea0003900000 */
[----:B------:R-:W3:Y:S02]  /*93e0*/  @!P0 SYNCS.PHASECHK.TRANS64 P0, [R0+URZ+0x80], R2 ;  /* 0x00008002000085a7 */ /* 0x000ee400080010ff */
[----:B---3--:R-:W-:Y:S05]  /*93f0*/  @!P0 BRA `(.L_x_67) ;  /* 0xfffffffc00f08947 */ /* 0x008fea000383ffff */
[----:B------:R-:W-:Y:S05]  /*9400*/  BRA `(.L_x_155) ;  /* 0xffffffa400cc7947 */ /* 0x000fea000383ffff */
.L_x_70:
[----:B------:R-:W-:Y:S07]  /*9410*/  MOV R0, UR7 ;  /* 0x0000000700007c02 */ /* 0x000fee0008000f00 */
.L_x_156:
[----:B--2---:R2:W3:Y:S02]  /*9420*/  SYNCS.PHASECHK.TRANS64.TRYWAIT P0, [R0+URZ+0x78], R2 ;  /* 0x00007802000075a7 */ /* 0x0044e400080011ff */
[----:B---3--:R-:W-:Y:S05]  /*9430*/  @!P0 NANOSLEEP.SYNCS 0x989680 ;  /* 0x009896800000895d */ /* 0x008fea0003900000 */
[----:B------:R-:W3:Y:S02]  /*9440*/  @!P0 SYNCS.PHASECHK.TRANS64 P0, [R0+URZ+0x78], R2 ;  /* 0x00007802000085a7 */ /* 0x000ee400080010ff */
[----:B---3--:R-:W-:Y:S05]  /*9450*/  @!P0 BRA `(.L_x_156) ;  /* 0xfffffffc00f08947 */ /* 0x008fea000383ffff */
[----:B------:R-:W-:Y:S05]  /*9460*/  BRA `(.L_x_69) ;  /* 0xffffffa800ac7947 */ /* 0x000fea000383ffff */
.L_x_73:
[----:B------:R-:W-:Y:S07]  /*9470*/  MOV R0, UR7 ;  /* 0x0000000700007c02 */ /* 0x000fee0008000f00 */
.L_x_157:
[----:B-1----:R1:W2:Y:S02]  /*9480*/  SYNCS.PHASECHK.TRANS64.TRYWAIT P0, [R0+URZ+0x50], R14 ;  /* 0x0000500e000075a7 */ /* 0x0022a400080011ff */
[----:B--2---:R-:W-:Y:S05]  /*9490*/  @!P0 NANOSLEEP.SYNCS 0x989680 ;  /* 0x009896800000895d */ /* 0x004fea0003900000 */
[----:B------:R-:W2:Y:S02]  /*94a0*/  @!P0 SYNCS.PHASECHK.TRANS64 P0, [R0+URZ+0x50], R14 ;  /* 0x0000500e000085a7 */ /* 0x000ea400080010ff */
[----:B--2---:R-:W-:Y:S05]  /*94b0*/  @!P0 BRA `(.L_x_157) ;  /* 0xfffffffc00f08947 */ /* 0x004fea000383ffff */
[----:B------:R-:W-:Y:S05]  /*94c0*/  BRA `(.L_x_158) ;  /* 0xffffffac00247947 */ /* 0x000fea000383ffff */
.L_x_74:
[----:B------:R-:W-:Y:S07]  /*94d0*/  MOV R0, UR7 ;  /* 0x0000000700007c02 */ /* 0x000fee0008000f00 */
.L_x_159:
[----:B-1----:R1:W2:Y:S02]  /*94e0*/  SYNCS.PHASECHK.TRANS64.TRYWAIT P0, [R0+URZ+0x58], R14 ;  /* 0x0000580e000075a7 */ /* 0x0022a400080011ff */
[----:B--2---:R-:W-:Y:S05]  /*94f0*/  @!P0 NANOSLEEP.SYNCS 0x989680 ;  /* 0x009896800000895d */ /* 0x004fea0003900000 */
[----:B------:R-:W2:Y:S02]  /*9500*/  @!P0 SYNCS.PHASECHK.TRANS64 P0, [R0+URZ+0x58], R14 ;  /* 0x0000580e000085a7 */ /* 0x000ea400080010ff */
[----:B--2---:R-:W-:Y:S05]  /*9510*/  @!P0 BRA `(.L_x_159) ;  /* 0xfffffffc00f08947 */ /* 0x004fea000383ffff */
[----:B------:R-:W-:Y:S05]  /*9520*/  BRA `(.L_x_160) ;  /* 0xffffffac005c7947 */ /* 0x000fea000383ffff */
.L_x_75:
[----:B------:R-:W-:Y:S07]  /*9530*/  MOV R0, UR7 ;  /* 0x0000000700007c02 */ /* 0x000fee0008000f00 */
.L_x_161:
[----:B-1----:R1:W2:Y:S02]  /*9540*/  SYNCS.PHASECHK.TRANS64.TRYWAIT P0, [R0+URZ+0x60], R14 ;  /* 0x0000600e000075a7 */ /* 0x0022a400080011ff */
[----:B--2---:R-:W-:Y:S05]  /*9550*/  @!P0 NANOSLEEP.SYNCS 0x989680 ;  /* 0x009896800000895d */ /* 0x004fea0003900000 */
[----:B------:R-:W2:Y:S02]  /*9560*/  @!P0 SYNCS.PHASECHK.TRANS64 P0, [R0+URZ+0x60], R14 ;  /* 0x0000600e000085a7 */ /* 0x000ea400080010ff */
[----:B--2---:R-:W-:Y:S05]  /*9570*/  @!P0 BRA `(.L_x_161) ;  /* 0xfffffffc00f08947 */ /* 0x004fea000383ffff */
[----:B------:R-:W-:Y:S05]  /*9580*/  BRA `(.L_x_162) ;  /* 0xffffffac00a07947 */ /* 0x000fea000383ffff */
.L_x_76:
[----:B------:R-:W-:Y:S07]  /*9590*/  MOV R0, UR7 ;  /* 0x0000000700007c02 */ /* 0x000fee0008000f00 */
.L_x_163:
[----:B-1----:R1:W2:Y:S02]  /*95a0*/  SYNCS.PHASECHK.TRANS64.TRYWAIT P0, [R0+URZ+0x68], R14 ;  /* 0x0000680e000075a7 */ /* 0x0022a400080011ff */
[----:B--2---:R-:W-:Y:S05]  /*95b0*/  @!P0 NANOSLEEP.SYNCS 0x989680 ;  /* 0x009896800000895d */ /* 0x004fea0003900000 */
[----:B------:R-:W2:Y:S02]  /*95c0*/  @!P0 SYNCS.PHASECHK.TRANS64 P0, [R0+URZ+0x68], R14 ;  /* 0x0000680e000085a7 */ /* 0x000ea400080010ff */
[----:B--2---:R-:W-:Y:S05]  /*95d0*/  @!P0 BRA `(.L_x_163) ;  /* 0xfffffffc00f08947 */ /* 0x004fea000383ffff */
[----:B------:R-:W-:Y:S05]  /*95e0*/  BRA `(.L_x_164) ;  /* 0xffffffb000247947 */ /* 0x000fea000383ffff */
.L_x_78:
[----:B------:R-:W-:-:S07]  /*95f0*/  MOV R0, UR7 ;  /* 0x0000000700007c02 */ /* 0x000fce0008000f00 */
.L_x_165:
[----:B-1----:R1:W3:Y:S02]  /*9600*/  SYNCS.PHASECHK.TRANS64.TRYWAIT P0, [R0+URZ+0x50], R2 ;  /* 0x00005002000075a7 */ /* 0x0022e400080011ff */
[----:B---3--:R-:W-:Y:S05]  /*9610*/  @!P0 NANOSLEEP.SYNCS 0x989680 ;  /* 0x009896800000895d */ /* 0x008fea0003900000 */
[----:B------:R-:W3:Y:S02]  /*9620*/  @!P0 SYNCS.PHASECHK.TRANS64 P0, [R0+URZ+0x50], R2 ;  /* 0x00005002000085a7 */ /* 0x000ee400080010ff */
[----:B---3--:R-:W-:Y:S05]  /*9630*/  @!P0 BRA `(.L_x_165) ;  /* 0xfffffffc00f08947 */ /* 0x008fea000383ffff */
[----:B------:R-:W-:Y:S05]  /*9640*/  BRA `(.L_x_166) ;  /* 0xffffffb000947947 */ /* 0x000fea000383ffff */
.L_x_79:
[----:B-1----:R-:W-:-:S07]  /*9650*/  MOV R0, UR7 ;  /* 0x0000000700007c02 */ /* 0x002fce0008000f00 */
.L_x_167:
[----:B-1----:R1:W3:Y:S02]  /*9660*/  SYNCS.PHASECHK.TRANS64.TRYWAIT P0, [R0+URZ+0x58], R2 ;  /* 0x00005802000075a7 */ /* 0x0022e400080011ff */
[----:B---3--:R-:W-:Y:S05]  /*9670*/  @!P0 NANOSLEEP.SYNCS 0x989680 ;  /* 0x009896800000895d */ /* 0x008fea0003900000 */
[----:B------:R-:W3:Y:S02]  /*9680*/  @!P0 SYNCS.PHASECHK.TRANS64 P0, [R0+URZ+0x58], R2 ;  /* 0x00005802000085a7 */ /* 0x000ee400080010ff */
[----:B---3--:R-:W-:Y:S05]  /*9690*/  @!P0 BRA `(.L_x_167) ;  /* 0xfffffffc00f08947 */ /* 0x008fea000383ffff */
[----:B------:R-:W-:Y:S05]  /*96a0*/  BRA `(.L_x_168) ;  /* 0xffffffb000847947 */ /* 0x000fea000383ffff */
.L_x_80:
[----:B-1----:R-:W-:-:S07]  /*96b0*/  MOV R0, UR7 ;  /* 0x0000000700007c02 */ /* 0x002fce0008000f00 */
.L_x_169:
[----:B-1----:R1:W3:Y:S02]  /*96c0*/  SYNCS.PHASECHK.TRANS64.TRYWAIT P0, [R0+URZ+0x60], R2 ;  /* 0x00006002000075a7 */ /* 0x0022e400080011ff */
[----:B---3--:R-:W-:Y:S05]  /*96d0*/  @!P0 NANOSLEEP.SYNCS 0x989680 ;  /* 0x009896800000895d */ /* 0x008fea0003900000 */
[----:B------:R-:W3:Y:S02]  /*96e0*/  @!P0 SYNCS.PHASECHK.TRANS64 P0, [R0+URZ+0x60], R2 ;  /* 0x00006002000085a7 */ /* 0x000ee400080010ff */
[----:B---3--:R-:W-:Y:S05]  /*96f0*/  @!P0 BRA `(.L_x_169) ;  /* 0xfffffffc00f08947 */ /* 0x008fea000383ffff */
[----:B------:R-:W-:Y:S05]  /*9700*/  BRA `(.L_x_170) ;  /* 0xffffffb000747947 */ /* 0x000fea000383ffff */
.L_x_82:
[----:B--2---:R2:W4:Y:S02]  /*9710*/  SYNCS.PHASECHK.TRANS64.TRYWAIT P0, [R0+URZ+0x80], R2 ;  /* 0x00008002000075a7 */ /* 0x00452400080011ff */
[----:B----4-:R-:W-:Y:S05]  /*9720*/  @!P0 NANOSLEEP.SYNCS 0x989680 ;  /* 0x009896800000895d */ /* 0x010fea0003900000 */
[----:B------:R-:W4:Y:S02]  /*9730*/  @!P0 SYNCS.PHASECHK.TRANS64 P0, [R0+URZ+0x80], R2 ;  /* 0x00008002000085a7 */ /* 0x000f2400080010ff */
[----:B----4-:R-:W-:Y:S05]  /*9740*/  @!P0 BRA `(.L_x_82) ;  /* 0xfffffffc00f08947 */ /* 0x010fea000383ffff */
[----:B------:R-:W-:Y:S05]  /*9750*/  BRA `(.L_x_171) ;  /* 0xffffffb400487947 */ /* 0x000fea000383ffff */
.L_x_93:
[----:B-1----:R-:W-:Y:S04]  /*9760*/  MOV R0, UR48 ;  /* 0x0000003000007c02 */ /* 0x002fe80008000f00 */
[----:B------:R1:W3:Y:S03]  /*9770*/  SYNCS.PHASECHK.TRANS64.TRYWAIT P1, [R0+URZ+0x30], R3 ;  /* 0x00003003000075a7 */ /* 0x0002e600080211ff */
[----:B---3--:R-:W-:Y:S05]  /*9780*/  @!P1 NANOSLEEP.SYNCS 0x989680 ;  /* 0x009896800000995d */ /* 0x008fea0003900000 */
[----:B------:R-:W3:Y:S02]  /*9790*/  @!P1 SYNCS.PHASECHK.TRANS64 P1, [R0+URZ+0x30], R3 ;  /* 0x00003003000095a7 */ /* 0x000ee400080210ff */
[----:B---3--:R-:W-:Y:S05]  /*97a0*/  @!P1 BRA `(.L_x_93) ;  /* 0xfffffffc00ec9947 */ /* 0x008fea000383ffff */
[----:B------:R-:W-:Y:S05]  /*97b0*/  BRA `(.L_x_92) ;  /* 0xffffffc000807947 */ /* 0x000fea000383ffff */
.L_x_95:
[----:B-1----:R1:W2:Y:S02]  /*97c0*/  SYNCS.PHASECHK.TRANS64.TRYWAIT P0, [R64+URZ+0xa0], R2 ;  /* 0x0000a002400075a7 */ /* 0x0022a400080011ff */
[----:B--2---:R-:W-:Y:S05]  /*97d0*/  @!P0 NANOSLEEP.SYNCS 0x989680 ;  /* 0x009896800000895d */ /* 0x004fea0003900000 */
[----:B------:R-:W2:Y:S02]  /*97e0*/  @!P0 SYNCS.PHASECHK.TRANS64 P0, [R64+URZ+0xa0], R2 ;  /* 0x0000a002400085a7 */ /* 0x000ea400080010ff */
[----:B--2---:R-:W-:Y:S05]  /*97f0*/  @!P0 BRA `(.L_x_95) ;  /* 0xfffffffc00f08947 */ /* 0x004fea000383ffff */
[----:B------:R-:W-:Y:S05]  /*9800*/  BRA `(.L_x_94) ;  /* 0xffffffc000ac7947 */ /* 0x000fea000383ffff */
.L_x_104:
[----:B--2---:R2:W3:Y:S02]  /*9810*/  SYNCS.PHASECHK.TRANS64.TRYWAIT P0, [R2+URZ+0x30], R0 ;  /* 0x00003000020075a7 */ /* 0x0044e400080011ff */
[----:B---3--:R-:W-:Y:S05]  /*9820*/  @!P0 NANOSLEEP.SYNCS 0x989680 ;  /* 0x009896800000895d */ /* 0x008fea0003900000 */
[----:B------:R-:W3:Y:S02]  /*9830*/  @!P0 SYNCS.PHASECHK.TRANS64 P0, [R2+URZ+0x30], R0 ;  /* 0x00003000020085a7 */ /* 0x000ee400080010ff */
[----:B---3--:R-:W-:Y:S05]  /*9840*/  @!P0 BRA `(.L_x_104) ;  /* 0xfffffffc00f08947 */ /* 0x008fea000383ffff */
[----:B------:R-:W-:Y:S05]  /*9850*/  BRA `(.L_x_103) ;  /* 0xffffffcc00907947 */ /* 0x000fea000383ffff */
.L_x_112:
[----:B--2---:R2:W3:Y:S02]  /*9860*/  SYNCS.PHASECHK.TRANS64.TRYWAIT P0, [R0+URZ+0x30], R5 ;  /* 0x00003005000075a7 */ /* 0x0044e400080011ff */
[----:B---3--:R-:W-:Y:S05]  /*9870*/  @!P0 NANOSLEEP.SYNCS 0x989680 ;  /* 0x009896800000895d */ /* 0x008fea0003900000 */
[----:B------:R-:W3:Y:S02]  /*9880*/  @!P0 SYNCS.PHASECHK.TRANS64 P0, [R0+URZ+0x30], R5 ;  /* 0x00003005000085a7 */ /* 0x000ee400080010ff */
[----:B---3--:R-:W-:Y:S05]  /*9890*/  @!P0 BRA `(.L_x_112) ;  /* 0xfffffffc00f08947 */ /* 0x008fea000383ffff */
[----:B------:R-:W-:Y:S05]  /*98a0*/  BRA `(.L_x_111) ;  /* 0xffffffd800947947 */ /* 0x000fea000383ffff */
.L_x_120:
[----:B--2---:R2:W3:Y:S02]  /*98b0*/  SYNCS.PHASECHK.TRANS64.TRYWAIT P0, [R2+URZ+0x30], R0 ;  /* 0x00003000020075a7 */ /* 0x0044e400080011ff */
[----:B---3--:R-:W-:Y:S05]  /*98c0*/  @!P0 NANOSLEEP.SYNCS 0x989680 ;  /* 0x009896800000895d */ /* 0x008fea0003900000 */
[----:B------:R-:W3:Y:S02]  /*98d0*/  @!P0 SYNCS.PHASECHK.TRANS64 P0, [R2+URZ+0x30], R0 ;  /* 0x00003000020085a7 */ /* 0x000ee400080010ff */
[----:B---3--:R-:W-:Y:S05]  /*98e0*/  @!P0 BRA `(.L_x_120) ;  /* 0xfffffffc00f08947 */ /* 0x008fea000383ffff */
[----:B------:R-:W-:Y:S05]  /*98f0*/  BRA `(.L_x_119) ;  /* 0xffffffe400987947 */ /* 0x000fea000383ffff */
        .weak           $__internal_0_$__cuda_sm10x_tcgen05_guardrail_trap_col_being_dealloced_not_returned_by_alloc
        .type           $__internal_0_$__cuda_sm10x_tcgen05_guardrail_trap_col_being_dealloced_not_returned_by_alloc,@function
        .size           $__internal_0_$__cuda_sm10x_tcgen05_guardrail_trap_col_being_dealloced_not_returned_by_alloc,($__internal_1_$__cuda_sm10x_tcgen05_guardrail_trap_phase_invalid_during_alloc - $__internal_0_$__cuda_sm10x_tcgen05_guardrail_trap_col_being_dealloced_not_returned_by_alloc)
$__internal_0_$__cuda_sm10x_tcgen05_guardrail_trap_col_being_dealloced_not_returned_by_alloc:
[----:B------:R-:W-:Y:S05]  /*9900*/  BPT.TRAP 0x1 ;  /* 0x000000040000795c */ /* 0x000fea0000300000 */
[----:B------:R-:W-:-:S04]  /*9910*/  HFMA2 R3, -RZ, RZ, 0, 0 ;  /* 0x00000000ff037431 */ /* 0x000fc800000001ff */
[----:B------:R-:W-:Y:S05]  /*9920*/  RET.REL.NODEC R2 `(_ZN7cutlass13device_kernelINS_4gemm6kernel13GemmUniversalIN4cute5tupleIJiiiiEEENS1_10collective13CollectiveMmaINS1_35MainloopSm100TmaUmmaWarpSpecializedILi3ELi2ELi4ENS5_IJNS4_1CILi1EEESB_SB_EEEEENS5_IJNSA_ILi64EEENSA_ILi256EEESE_EEENS_10bfloat16_tENS5_IJlSB_lEEESH_SI_NS4_8TiledMMAINS4_8MMA_AtomIJNS4_20SM100_MMA_F16BF16_SSISH_SH_fLi64ELi256ELNS4_4UMMA5MajorE0ELSN_0ELNSM_7ScaleInE0ELSO_0EEEEEENS4_6LayoutISC_NS5_IJNSA_ILi0EEESS_SS_EEEEENS5_IJNS4_10UnderscoreESV_SV_EEEEENS4_13SM90_TMA_LOADENS4_14ComposedLayoutINS4_7SwizzleILi3ELi4ELi3EEENS4_18smem_ptr_flag_bitsILi16EEENSR_INS5_IJNSA_ILi8EEESE_EEENS5_IJSE_SB_EEEEEEEvNS4_8identityESY_S18_vS19_EENS_8epilogue10collective18CollectiveEpilogueINS1B_23Sm100TmaWarpSpecializedILi4ELi2ELi32ELb1ELb0EEEJSG_NS5_IJNSR_ISE_SB_EES1G_EEESH_SI_SH_SI_NS1B_6fusion15FusionCallbacksIS1F_NS1I_17LinearCombinationISH_fSH_fLNS_15FloatRoundStyleE2EEESG_S1H_JEEENS4_5SM1004TMEM4LOAD26SM100_TMEM_LOAD_16dp256b8xESY_S18_NS4_17SM75_U32x4_LDSM_NENS4_14SM90_TMA_STOREES18_NS4_17SM90_U32x4_STSM_NENS4_39AutoVectorizingCopyWithAssumedAlignmentILi128EEEEEEvvEEEEvNT_6ParamsE) ;  /* 0xffffff6402b47950 */ /* 0x000fea0003c3ffff */
        .weak           $__internal_1_$__cuda_sm10x_tcgen05_guardrail_trap_phase_invalid_during_alloc
        .type           $__internal_1_$__cuda_sm10x_tcgen05_guardrail_trap_phase_invalid_during_alloc,@function
        .size           $__internal_1_$__cuda_sm10x_tcgen05_guardrail_trap_phase_invalid_during_alloc,($__internal_2_$__cuda_sm10x_tcgen05_guardrail_trap_unallocated_columns_being_dealloced - $__internal_1_$__cuda_sm10x_tcgen05_guardrail_trap_phase_invalid_during_alloc)
$__internal_1_$__cuda_sm10x_tcgen05_guardrail_trap_phase_invalid_during_alloc:
[----:B------:R-:W-:Y:S05]  /*9930*/  BPT.TRAP 0x1 ;  /* 0x000000040000795c */ /* 0x000fea0000300000 */
[----:B------:R-:W-:-:S04]  /*9940*/  MOV R3, 0x0 ;  /* 0x0000000000037802 */ /* 0x000fc80000000f00 */
[----:B------:R-:W-:Y:S05]  /*9950*/  RET.REL.NODEC R2 `(_ZN7cutlass13device_kernelINS_4gemm6kernel13GemmUniversalIN4cute5tupleIJiiiiEEENS1_10collective13CollectiveMmaINS1_35MainloopSm100TmaUmmaWarpSpecializedILi3ELi2ELi4ENS5_IJNS4_1CILi1EEESB_SB_EEEEENS5_IJNSA_ILi64EEENSA_ILi256EEESE_EEENS_10bfloat16_tENS5_IJlSB_lEEESH_SI_NS4_8TiledMMAINS4_8MMA_AtomIJNS4_20SM100_MMA_F16BF16_SSISH_SH_fLi64ELi256ELNS4_4UMMA5MajorE0ELSN_0ELNSM_7ScaleInE0ELSO_0EEEEEENS4_6LayoutISC_NS5_IJNSA_ILi0EEESS_SS_EEEEENS5_IJNS4_10UnderscoreESV_SV_EEEEENS4_13SM90_TMA_LOADENS4_14ComposedLayoutINS4_7SwizzleILi3ELi4ELi3EEENS4_18smem_ptr_flag_bitsILi16EEENSR_INS5_IJNSA_ILi8EEESE_EEENS5_IJSE_SB_EEEEEEEvNS4_8identityESY_S18_vS19_EENS_8epilogue10collective18CollectiveEpilogueINS1B_23Sm100TmaWarpSpecializedILi4ELi2ELi32ELb1ELb0EEEJSG_NS5_IJNSR_ISE_SB_EES1G_EEESH_SI_SH_SI_NS1B_6fusion15FusionCallbacksIS1F_NS1I_17LinearCombinationISH_fSH_fLNS_15FloatRoundStyleE2EEESG_S1H_JEEENS4_5SM1004TMEM4LOAD26SM100_TMEM_LOAD_16dp256b8xESY_S18_NS4_17SM75_U32x4_LDSM_NENS4_14SM90_TMA_STOREES18_NS4_17SM90_U32x4_STSM_NENS4_39AutoVectorizingCopyWithAssumedAlignmentILi128EEEEEEvvEEEEvNT_6ParamsE) ;  /* 0xffffff6402a87950 */ /* 0x000fea0003c3ffff */
        .weak           $__internal_2_$__cuda_sm10x_tcgen05_guardrail_trap_unallocated_columns_being_dealloced
        .type           $__internal_2_$__cuda_sm10x_tcgen05_guardrail_trap_unallocated_columns_being_dealloced,@function
        .size           $__internal_2_$__cuda_sm10x_tcgen05_guardrail_trap_unallocated_columns_being_dealloced,(.L_x_173 - $__internal_2_$__cuda_sm10x_tcgen05_guardrail_trap_unallocated_columns_being_dealloced)
$__internal_2_$__cuda_sm10x_tcgen05_guardrail_trap_unallocated_columns_being_dealloced:
[----:B------:R-:W-:Y:S05]  /*9960*/  BPT.TRAP 0x1 ;  /* 0x000000040000795c */ /* 0x000fea0000300000 */
[----:B------:R-:W-:-:S04]  /*9970*/  HFMA2 R3, -RZ, RZ, 0, 0 ;  /* 0x00000000ff037431 */ /* 0x000fc800000001ff */
[----:B------:R-:W-:Y:S05]  /*9980*/  RET.REL.NODEC R2 `(_ZN7cutlass13device_kernelINS_4gemm6kernel13GemmUniversalIN4cute5tupleIJiiiiEEENS1_10collective13CollectiveMmaINS1_35MainloopSm100TmaUmmaWarpSpecializedILi3ELi2ELi4ENS5_IJNS4_1CILi1EEESB_SB_EEEEENS5_IJNSA_ILi64EEENSA_ILi256EEESE_EEENS_10bfloat16_tENS5_IJlSB_lEEESH_SI_NS4_8TiledMMAINS4_8MMA_AtomIJNS4_20SM100_MMA_F16BF16_SSISH_SH_fLi64ELi256ELNS4_4UMMA5MajorE0ELSN_0ELNSM_7ScaleInE0ELSO_0EEEEEENS4_6LayoutISC_NS5_IJNSA_ILi0EEESS_SS_EEEEENS5_IJNS4_10UnderscoreESV_SV_EEEEENS4_13SM90_TMA_LOADENS4_14ComposedLayoutINS4_7SwizzleILi3ELi4ELi3EEENS4_18smem_ptr_flag_bitsILi16EEENSR_INS5_IJNSA_ILi8EEESE_EEENS5_IJSE_SB_EEEEEEEvNS4_8identityESY_S18_vS19_EENS_8epilogue10collective18CollectiveEpilogueINS1B_23Sm100TmaWarpSpecializedILi4ELi2ELi32ELb1ELb0EEEJSG_NS5_IJNSR_ISE_SB_EES1G_EEESH_SI_SH_SI_NS1B_6fusion15FusionCallbacksIS1F_NS1I_17LinearCombinationISH_fSH_fLNS_15FloatRoundStyleE2EEESG_S1H_JEEENS4_5SM1004TMEM4LOAD26SM100_TMEM_LOAD_16dp256b8xESY_S18_NS4_17SM75_U32x4_LDSM_NENS4_14SM90_TMA_STOREES18_NS4_17SM90_U32x4_STSM_NENS4_39AutoVectorizingCopyWithAssumedAlignmentILi128EEEEEEvvEEEEvNT_6ParamsE) ;  /* 0xffffff64029c7950 */ /* 0x000fea0003c3ffff */
.L_x_172:
[----:B------:R-:W-:-:S00]  /*9990*/  BRA `(.L_x_172) ;  /* 0xfffffffc00fc7947 */ /* 0x000fc0000383ffff */
[----:B------:R-:W-:-:S00]  /*99a0*/  NOP ;  /* 0x0000000000007918 */ /* 0x000fc00000000000 */
        /* <DEDUP_REMOVED lines=13> */
.L_x_173:


//--------------------- .nv.global.init           --------------------------
	.section	.nv.global.init,"aw",@progbits
.nv.global.init:
	.type		$str$27,@object
	.size		$str$27,($str$28 - $str$27)
$str$27:
        /*0000*/ 	.byte	0x28, 0x61, 0x64, 0x64, 0x72, 0x65, 0x73, 0x73, 0x20, 0x26, 0x20, 0x6d, 0x61, 0x73, 0x6b, 0x29
        /*0010*/ 	.byte	0x20, 0x3d, 0x3d, 0x20, 0x30, 0x00
	.type		$str$28,@object
	.size		$str$28,($str$26 - $str$28)
$str$28:
        /*0016*/ 	.byte	0x2f, 0x74, 0x6d, 0x70, 0x2f, 0x63, 0x75, 0x74, 0x6c, 0x61, 0x73, 0x73, 0x5f, 0x73, 0x77, 0x65
        /*0026*/ 	.byte	0x65, 0x70, 0x5f, 0x73, 0x72, 0x63, 0x2f, 0x69, 0x6e, 0x63, 0x6c, 0x75, 0x64, 0x65, 0x2f, 0x63
        /*0036*/ 	.byte	0x75, 0x74, 0x65, 0x2f, 0x70, 0x6f, 0x69, 0x6e, 0x74, 0x65, 0x72, 0x5f, 0x66, 0x6c, 0x61, 0x67
        /*0046*/ 	.byte	0x67, 0x65, 0x64, 0x2e, 0x68, 0x70, 0x70, 0x00
	.type		$str$26,@object
	.size		$str$26,($str$25 - $str$26)
$str$26:
        /*004e*/ 	.byte	0x2f, 0x74, 0x6d, 0x70, 0x2f, 0x63, 0x75, 0x74, 0x6c, 0x61, 0x73, 0x73, 0x5f, 0x73, 0x77, 0x65
        /*005e*/ 	.byte	0x65, 0x70, 0x5f, 0x73, 0x72, 0x63, 0x2f, 0x69, 0x6e, 0x63, 0x6c, 0x75, 0x64, 0x65, 0x2f, 0x63
        /*006e*/ 	.byte	0x75, 0x74, 0x65, 0x2f, 0x61, 0x74, 0x6f, 0x6d, 0x2f, 0x63, 0x6f, 0x70, 0x79, 0x5f, 0x74, 0x72
        /*007e*/ 	.byte	0x61, 0x69, 0x74, 0x73, 0x5f, 0x73, 0x6d, 0x31, 0x30, 0x30, 0x2e, 0x68, 0x70, 0x70, 0x00
	.type		$str$25,@object
	.size		$str$25,(__unnamed_1 - $str$25)
$str$25:
        /*008d*/ 	.byte	0x28, 0x28, 0x75, 0x69, 0x6e, 0x74, 0x33, 0x32, 0x5f, 0x74, 0x28, 0x74, 0x68, 0x72, 0x65, 0x61
        /*009d*/ 	.byte	0x64, 0x49, 0x64, 0x78, 0x2e, 0x78, 0x29, 0x20, 0x2f, 0x20, 0x33, 0x32, 0x29, 0x20, 0x25, 0x20
        /*00ad*/ 	.byte	0x34, 0x29, 0x20, 0x3d, 0x3d, 0x20, 0x28, 0x28, 0x28, 0x74, 0x6d, 0x65, 0x6d, 0x5f, 0x61, 0x64
        /*00bd*/ 	.byte	0x64, 0x72, 0x20, 0x3e, 0x3e, 0x20, 0x31, 0x36, 0x29, 0x20, 0x2f, 0x20, 0x33, 0x32, 0x29, 0x20
        /*00cd*/ 	.byte	0x25, 0x20, 0x34, 0x29, 0x00
	.type		__unnamed_1,@object
	.size		__unnamed_1,(__unnamed_2 - __unnamed_1)
__unnamed_1:
        /*00d2*/ 	.byte	0x61, 0x75, 0x74, 0x6f, 0x20, 0x63, 0x75, 0x74, 0x65, 0x3a, 0x3a, 0x61, 0x73, 0x5f, 0x70, 0x6f
        /* <DEDUP_REMOVED lines=24> */
        /*0262*/ 	.byte	0x30, 0x39, 0x36, 0x3e, 0x3e, 0x3e, 0x3e, 0x5d, 0x00
	.type		__unnamed_2,@object
	.size		__unnamed_2,(.L_2 - __unnamed_2)
__unnamed_2:
        /* <DEDUP_REMOVED lines=46> */
        /*054b*/ 	.byte	0x75, 0x74, 0x65, 0x3a, 0x3a, 0x43, 0x3c, 0x30, 0x3e, 0x3e, 0x3e, 0x3e, 0x5d, 0x00
.L_2:


//--------------------- .nv.shared._ZN7cutlass13device_kernelINS_4gemm6kernel13GemmUniversalIN4cute5tupleIJiiiiEEENS1_10collective13CollectiveMmaINS1_35MainloopSm100TmaUmmaWarpSpecializedILi3ELi2ELi4ENS5_IJNS4_1CILi1EEESB_SB_EEEEENS5_IJNSA_ILi64EEENSA_ILi256EEESE_EEENS_10bfloat16_tENS5_IJlSB_lEEESH_SI_NS4_8TiledMMAINS4_8MMA_AtomIJNS4_20SM100_MMA_F16BF16_SSISH_SH_fLi64ELi256ELNS4_4UMMA5MajorE0ELSN_0ELNSM_7ScaleInE0ELSO_0EEEEEENS4_6LayoutISC_NS5_IJNSA_ILi0EEESS_SS_EEEEENS5_IJNS4_10UnderscoreESV_SV_EEEEENS4_13SM90_TMA_LOADENS4_14ComposedLayoutINS4_7SwizzleILi3ELi4ELi3EEENS4_18smem_ptr_flag_bitsILi16EEENSR_INS5_IJNSA_ILi8EEESE_EEENS5_IJSE_SB_EEEEEEEvNS4_8identityESY_S18_vS19_EENS_8epilogue10collective18CollectiveEpilogueINS1B_23Sm100TmaWarpSpecializedILi4ELi2ELi32ELb1ELb0EEEJSG_NS5_IJNSR_ISE_SB_EES1G_EEESH_SI_SH_SI_NS1B_6fusion15FusionCallbacksIS1F_NS1I_17LinearCombinationISH_fSH_fLNS_15FloatRoundStyleE2EEESG_S1H_JEEENS4_5SM1004TMEM4LOAD26SM100_TMEM_LOAD_16dp256b8xESY_S18_NS4_17SM75_U32x4_LDSM_NENS4_14SM90_TMA_STOREES18_NS4_17SM90_U32x4_STSM_NENS4_39AutoVectorizingCopyWithAssumedAlignmentILi128EEEEEEvvEEEEvNT_6ParamsE --------------------------
	.section	.nv.shared._ZN7cutlass13device_kernelINS_4gemm6kernel13GemmUniversalIN4cute5tupleIJiiiiEEENS1_10collective13CollectiveMmaINS1_35MainloopSm100TmaUmmaWarpSpecializedILi3ELi2ELi4ENS5_IJNS4_1CILi1EEESB_SB_EEEEENS5_IJNSA_ILi64EEENSA_ILi256EEESE_EEENS_10bfloat16_tENS5_IJlSB_lEEESH_SI_NS4_8TiledMMAINS4_8MMA_AtomIJNS4_20SM100_MMA_F16BF16_SSISH_SH_fLi64ELi256ELNS4_4UMMA5MajorE0ELSN_0ELNSM_7ScaleInE0ELSO_0EEEEEENS4_6LayoutISC_NS5_IJNSA_ILi0EEESS_SS_EEEEENS5_IJNS4_10UnderscoreESV_SV_EEEEENS4_13SM90_TMA_LOADENS4_14ComposedLayoutINS4_7SwizzleILi3ELi4ELi3EEENS4_18smem_ptr_flag_bitsILi16EEENSR_INS5_IJNSA_ILi8EEESE_EEENS5_IJSE_SB_EEEEEEEvNS4_8identityESY_S18_vS19_EENS_8epilogue10collective18CollectiveEpilogueINS1B_23Sm100TmaWarpSpecializedILi4ELi2ELi32ELb1ELb0EEEJSG_NS5_IJNSR_ISE_SB_EES1G_EEESH_SI_SH_SI_NS1B_6fusion15FusionCallbacksIS1F_NS1I_17LinearCombinationISH_fSH_fLNS_15FloatRoundStyleE2EEESG_S1H_JEEENS4_5SM1004TMEM4LOAD26SM100_TMEM_LOAD_16dp256b8xESY_S18_NS4_17SM75_U32x4_LDSM_NENS4_14SM90_TMA_STOREES18_NS4_17SM90_U32x4_STSM_NENS4_39AutoVectorizingCopyWithAssumedAlignmentILi128EEEEEEvvEEEEvNT_6ParamsE,"aw",@nobits
	.sectionflags	@""
	.align	16
	.zero		1024


//--------------------- .nv.shared.reserved.0     --------------------------
	.section	.nv.shared.reserved.0,"aw",@nobits
	.weak		__nv_reservedSMEM_offset_0_alias
	.size		__nv_reservedSMEM_offset_0_alias, 0, 64
	.other		__nv_reservedSMEM_offset_0_alias,@"STO_CUDA_RESERVED_SHARED STV_DEFAULT"
__nv_reservedSMEM_offset_0_alias:
	.zero		0
.nv.shared.reserved.0:
	.zero		64
	.weak		__nv_reservedSMEM_tcgen05_partition
	.type		__nv_reservedSMEM_tcgen05_partition,@object
	.size		__nv_reservedSMEM_tcgen05_partition,(.L_0 - __nv_reservedSMEM_tcgen05_partition)
__nv_reservedSMEM_tcgen05_partition:
	.zero		32
.L_0:


//--------------------- .nv.global                --------------------------
	.section	.nv.global,"aw",@nobits
.nv.global:
	.type		_ZN39_INTERNAL_46c41581_4_k_cu_f34a9e5c_75894cute1_E,@object
	.size		_ZN39_INTERNAL_46c41581_4_k_cu_f34a9e5c_75894cute1_E,(_ZN39_INTERNAL_46c41581_4_k_cu_f34a9e5c_75894cuda3std3__45__cpo6cbeginE - _ZN39_INTERNAL_46c41581_4_k_cu_f34a9e5c_75894cute1_E)
_ZN39_INTERNAL_46c41581_4_k_cu_f34a9e5c_75894cute1_E:
	.zero		1
	.type		_ZN39_INTERNAL_46c41581_4_k_cu_f34a9e5c_75894cuda3std3__45__cpo6cbeginE,@object
	.size		_ZN39_INTERNAL_46c41581_4_k_cu_f34a9e5c_75894cuda3std3__45__cpo6cbeginE,(_ZN39_INTERNAL_46c41581_4_k_cu_f34a9e5c_75894cuda3std3__48in_placeE - _ZN39_INTERNAL_46c41581_4_k_cu_f34a9e5c_75894cuda3std3__45__cpo6cbeginE)
_ZN39_INTERNAL_46c41581_4_k_cu_f34a9e5c_75894cuda3std3__45__cpo6cbeginE:
	.zero		1
	.type		_ZN39_INTERNAL_46c41581_4_k_cu_f34a9e5c_75894cuda3std3__48in_placeE,@object
	.size		_ZN39_INTERNAL_46c41581_4_k_cu_f34a9e5c_75894cuda3std3__48in_placeE,(_ZN39_INTERNAL_46c41581_4_k_cu_f34a9e5c_75894cuda3std6ranges3__45__cpo9iter_moveE - _ZN39_INTERNAL_46c41581_4_k_cu_f34a9e5c_75894cuda3std3__48in_placeE)
_ZN39_INTERNAL_46c41581_4_k_cu_f34a9e5c_75894cuda3std3__48in_placeE:
	.zero		1
	.type		_ZN39_INTERNAL_46c41581_4_k_cu_f34a9e5c_75894cuda3std6ranges3__45__cpo9iter_moveE,@object
	.size		_ZN39_INTERNAL_46c41581_4_k_cu_f34a9e5c_75894cuda3std6ranges3__45__cpo9iter_moveE,(_ZN39_INTERNAL_46c41581_4_k_cu_f34a9e5c_75894cuda3std3__45__cpo5beginE - _ZN39_INTERNAL_46c41581_4_k_cu_f34a9e5c_75894cuda3std6ranges3__45__cpo9iter_moveE)
_ZN39_INTERNAL_46c41581_4_k_cu_f34a9e5c_75894cuda3std6ranges3__45__cpo9iter_moveE:
	.zero		1
	.type		_ZN39_INTERNAL_46c41581_4_k_cu_f34a9e5c_75894cuda3std3__45__cpo5beginE,@object
	.size		_ZN39_INTERNAL_46c41581_4_k_cu_f34a9e5c_75894cuda3std3__45__cpo5beginE,(_ZN39_INTERNAL_46c41581_4_k_cu_f34a9e5c_75894cuda3std3__441_GLOBAL__N__46c41581_4_k_cu_f34a9e5c_75896ignoreE - _ZN39_INTERNAL_46c41581_4_k_cu_f34a9e5c_75894cuda3std3__45__cpo5beginE)
_ZN39_INTERNAL_46c41581_4_k_cu_f34a9e5c_75894cuda3std3__45__cpo5beginE:
	.zero		1
	.type		_ZN39_INTERNAL_46c41581_4_k_cu_f34a9e5c_75894cuda3std3__441_GLOBAL__N__46c41581_4_k_cu_f34a9e5c_75896ignoreE,@object
	.size		_ZN39_INTERNAL_46c41581_4_k_cu_f34a9e5c_75894cuda3std3__441_GLOBAL__N__46c41581_4_k_cu_f34a9e5c_75896ignoreE,(_ZN39_INTERNAL_46c41581_4_k_cu_f34a9e5c_75894cute7productE - _ZN39_INTERNAL_46c41581_4_k_cu_f34a9e5c_75894cuda3std3__441_GLOBAL__N__46c41581_4_k_cu_f34a9e5c_75896ignoreE)
_ZN39_INTERNAL_46c41581_4_k_cu_f34a9e5c_75894cuda3std3__441_GLOBAL__N__46c41581_4_k_cu_f34a9e5c_75896ignoreE:
	.zero		1
	.type		_ZN39_INTERNAL_46c41581_4_k_cu_f34a9e5c_75894cute7productE,@object
	.size		_ZN39_INTERNAL_46c41581_4_k_cu_f34a9e5c_75894cute7productE,(_ZN39_INTERNAL_46c41581_4_k_cu_f34a9e5c_75894cuda3std3__45__cpo3endE - _ZN39_INTERNAL_46c41581_4_k_cu_f34a9e5c_75894cute7productE)
_ZN39_INTERNAL_46c41581_4_k_cu_f34a9e5c_75894cute7productE:
	.zero		1
	.type		_ZN39_INTERNAL_46c41581_4_k_cu_f34a9e5c_75894cuda3std3__45__cpo3endE,@object
	.size		_ZN39_INTERNAL_46c41581_4_k_cu_f34a9e5c_75894cuda3std3__45__cpo3endE,(_ZN39_INTERNAL_46c41581_4_k_cu_f34a9e5c_75894cuda3std3__419piecewise_constructE - _ZN39_INTERNAL_46c41581_4_k_cu_f34a9e5c_75894cuda3std3__45__cpo3endE)
_ZN39_INTERNAL_46c41581_4_k_cu_f34a9e5c_75894cuda3std3__45__cpo3endE:
	.zero		1
	.type		_ZN39_INTERNAL_46c41581_4_k_cu_f34a9e5c_75894cuda3std3__419piecewise_constructE,@object
	.size		_ZN39_INTERNAL_46c41581_4_k_cu_f34a9e5c_75894cuda3std3__419piecewise_constructE,(_ZN39_INTERNAL_46c41581_4_k_cu_f34a9e5c_75894cuda3std3__45__cpo4cendE - _ZN39_INTERNAL_46c41581_4_k_cu_f34a9e5c_75894cuda3std3__419piecewise_constructE)
_ZN39_INTERNAL_46c41581_4_k_cu_f34a9e5c_75894cuda3std3__419piecewise_constructE:
	.zero		1
	.type		_ZN39_INTERNAL_46c41581_4_k_cu_f34a9e5c_75894cuda3std3__45__cpo4cendE,@object
	.size		_ZN39_INTERNAL_46c41581_4_k_cu_f34a9e5c_75894cuda3std3__45__cpo4cendE,(_ZN39_INTERNAL_46c41581_4_k_cu_f34a9e5c_75894cuda3std6ranges3__45__cpo4swapE - _ZN39_INTERNAL_46c41581_4_k_cu_f34a9e5c_75894cuda3std3__45__cpo4cendE)
_ZN39_INTERNAL_46c41581_4_k_cu_f34a9e5c_75894cuda3std3__45__cpo4cendE:
	.zero		1
	.type		_ZN39_INTERNAL_46c41581_4_k_cu_f34a9e5c_75894cuda3std6ranges3__45__cpo4swapE,@object
	.size		_ZN39_INTERNAL_46c41581_4_k_cu_f34a9e5c_75894cuda3std6ranges3__45__cpo4swapE,(.L_10 - _ZN39_INTERNAL_46c41581_4_k_cu_f34a9e5c_75894cuda3std6ranges3__45__cpo4swapE)
_ZN39_INTERNAL_46c41581_4_k_cu_f34a9e5c_75894cuda3std6ranges3__45__cpo4swapE:
	.zero		1
.L_10:


//--------------------- .nv.constant0._ZN7cutlass13device_kernelINS_4gemm6kernel13GemmUniversalIN4cute5tupleIJiiiiEEENS1_10collective13CollectiveMmaINS1_35MainloopSm100TmaUmmaWarpSpecializedILi3ELi2ELi4ENS5_IJNS4_1CILi1EEESB_SB_EEEEENS5_IJNSA_ILi64EEENSA_ILi256EEESE_EEENS_10bfloat16_tENS5_IJlSB_lEEESH_SI_NS4_8TiledMMAINS4_8MMA_AtomIJNS4_20SM100_MMA_F16BF16_SSISH_SH_fLi64ELi256ELNS4_4UMMA5MajorE0ELSN_0ELNSM_7ScaleInE0ELSO_0EEEEEENS4_6LayoutISC_NS5_IJNSA_ILi0EEESS_SS_EEEEENS5_IJNS4_10UnderscoreESV_SV_EEEEENS4_13SM90_TMA_LOADENS4_14ComposedLayoutINS4_7SwizzleILi3ELi4ELi3EEENS4_18smem_ptr_flag_bitsILi16EEENSR_INS5_IJNSA_ILi8EEESE_EEENS5_IJSE_SB_EEEEEEEvNS4_8identityESY_S18_vS19_EENS_8epilogue10collective18CollectiveEpilogueINS1B_23Sm100TmaWarpSpecializedILi4ELi2ELi32ELb1ELb0EEEJSG_NS5_IJNSR_ISE_SB_EES1G_EEESH_SI_SH_SI_NS1B_6fusion15FusionCallbacksIS1F_NS1I_17LinearCombinationISH_fSH_fLNS_15FloatRoundStyleE2EEESG_S1H_JEEENS4_5SM1004TMEM4LOAD26SM100_TMEM_LOAD_16dp256b8xESY_S18_NS4_17SM75_U32x4_LDSM_NENS4_14SM90_TMA_STOREES18_NS4_17SM90_U32x4_STSM_NENS4_39AutoVectorizingCopyWithAssumedAlignmentILi128EEEEEEvvEEEEvNT_6ParamsE --------------------------
	.section	.nv.constant0._ZN7cutlass13device_kernelINS_4gemm6kernel13GemmUniversalIN4cute5tupleIJiiiiEEENS1_10collective13CollectiveMmaINS1_35MainloopSm100TmaUmmaWarpSpecializedILi3ELi2ELi4ENS5_IJNS4_1CILi1EEESB_SB_EEEEENS5_IJNSA_ILi64EEENSA_ILi256EEESE_EEENS_10bfloat16_tENS5_IJlSB_lEEESH_SI_NS4_8TiledMMAINS4_8MMA_AtomIJNS4_20SM100_MMA_F16BF16_SSISH_SH_fLi64ELi256ELNS4_4UMMA5MajorE0ELSN_0ELNSM_7ScaleInE0ELSO_0EEEEEENS4_6LayoutISC_NS5_IJNSA_ILi0EEESS_SS_EEEEENS5_IJNS4_10UnderscoreESV_SV_EEEEENS4_13SM90_TMA_LOADENS4_14ComposedLayoutINS4_7SwizzleILi3ELi4ELi3EEENS4_18smem_ptr_flag_bitsILi16EEENSR_INS5_IJNSA_ILi8EEESE_EEENS5_IJSE_SB_EEEEEEEvNS4_8identityESY_S18_vS19_EENS_8epilogue10collective18CollectiveEpilogueINS1B_23Sm100TmaWarpSpecializedILi4ELi2ELi32ELb1ELb0EEEJSG_NS5_IJNSR_ISE_SB_EES1G_EEESH_SI_SH_SI_NS1B_6fusion15FusionCallbacksIS1F_NS1I_17LinearCombinationISH_fSH_fLNS_15FloatRoundStyleE2EEESG_S1H_JEEENS4_5SM1004TMEM4LOAD26SM100_TMEM_LOAD_16dp256b8xESY_S18_NS4_17SM75_U32x4_LDSM_NENS4_14SM90_TMA_STOREES18_NS4_17SM90_U32x4_STSM_NENS4_39AutoVectorizingCopyWithAssumedAlignmentILi128EEEEEEvvEEEEvNT_6ParamsE,"a",@progbits
	.sectionflags	@""
	.align	4
.nv.constant0._ZN7cutlass13device_kernelINS_4gemm6kernel13GemmUniversalIN4cute5tupleIJiiiiEEENS1_10collective13CollectiveMmaINS1_35MainloopSm100TmaUmmaWarpSpecializedILi3ELi2ELi4ENS5_IJNS4_1CILi1EEESB_SB_EEEEENS5_IJNSA_ILi64EEENSA_ILi256EEESE_EEENS_10bfloat16_tENS5_IJlSB_lEEESH_SI_NS4_8TiledMMAINS4_8MMA_AtomIJNS4_20SM100_MMA_F16BF16_SSISH_SH_fLi64ELi256ELNS4_4UMMA5MajorE0ELSN_0ELNSM_7ScaleInE0ELSO_0EEEEEENS4_6LayoutISC_NS5_IJNSA_ILi0EEESS_SS_EEEEENS5_IJNS4_10UnderscoreESV_SV_EEEEENS4_13SM90_TMA_LOADENS4_14ComposedLayoutINS4_7SwizzleILi3ELi4ELi3EEENS4_18smem_ptr_flag_bitsILi16EEENSR_INS5_IJNSA_ILi8EEESE_EEENS5_IJSE_SB_EEEEEEEvNS4_8identityESY_S18_vS19_EENS_8epilogue10collective18CollectiveEpilogueINS1B_23Sm100TmaWarpSpecializedILi4ELi2ELi32ELb1ELb0EEEJSG_NS5_IJNSR_ISE_SB_EES1G_EEESH_SI_SH_SI_NS1B_6fusion15FusionCallbacksIS1F_NS1I_17LinearCombinationISH_fSH_fLNS_15FloatRoundStyleE2EEESG_S1H_JEEENS4_5SM1004TMEM4LOAD26SM100_TMEM_LOAD_16dp256b8xESY_S18_NS4_17SM75_U32x4_LDSM_NENS4_14SM90_TMA_STOREES18_NS4_17SM90_U32x4_STSM_NENS4_39AutoVectorizingCopyWithAssumedAlignmentILi128EEEEEEvvEEEEvNT_6ParamsE:
	.zero		2944


//--------------------- SYMBOLS --------------------------

	.type		.nv.reservedSmem.offset0,@object
	.size		.nv.reservedSmem.offset0,0x4
	.type		.nv.reservedSmem.cap,@object
	.size		.nv.reservedSmem.cap,0x4
	.type		__assertfail,@function
